// auto-generated by cutlass_sweep.gemm — config: {"arch": "sm_100", "cluster_m": 2, "cluster_n": 1, "dtype": "e5m2", "stages": 5, "tile_k": 32, "tile_m": 128, "tile_n": 256}
#include "cutlass/cutlass.h"
#include "cutlass/gemm/collective/collective_builder.hpp"
#include "cutlass/gemm/device/gemm_universal_adapter.h"
#include "cutlass/gemm/kernel/gemm_universal.hpp"
#include "cutlass/epilogue/collective/collective_builder.hpp"

using ElemA = cutlass::float_e5m2_t;
using ElemB = cutlass::float_e5m2_t;
using ElemCD = cutlass::float_e5m2_t;
using Acc  = float;
using TileShape    = cute::Shape<cute::_128, cute::_256, cute::_32>;
using ClusterShape = cute::Shape<cute::_2, cute::_1, cute::_1>;

using CollectiveEpilogue = typename cutlass::epilogue::collective::CollectiveBuilder<
    cutlass::arch::Sm100, cutlass::arch::OpClassTensorOp,
    TileShape, ClusterShape,
    cutlass::epilogue::collective::EpilogueTileAuto,
    Acc, Acc,
    ElemCD, cutlass::layout::RowMajor, 128 / cutlass::sizeof_bits<ElemCD>::value,
    ElemCD, cutlass::layout::RowMajor, 128 / cutlass::sizeof_bits<ElemCD>::value,
    cutlass::epilogue::collective::EpilogueScheduleAuto
  >::CollectiveOp;

using CollectiveMainloop = typename cutlass::gemm::collective::CollectiveBuilder<
    cutlass::arch::Sm100, cutlass::arch::OpClassTensorOp,
    ElemA, cutlass::layout::RowMajor, 128 / cutlass::sizeof_bits<ElemA>::value,
    ElemB, cutlass::layout::ColumnMajor, 128 / cutlass::sizeof_bits<ElemB>::value,
    Acc,
    TileShape, ClusterShape,
    cutlass::gemm::collective::StageCount<5>,
    cutlass::gemm::collective::KernelScheduleAuto
  >::CollectiveOp;

using GemmKernel = cutlass::gemm::kernel::GemmUniversal<
    cute::Shape<int,int,int,int>,
    CollectiveMainloop,
    CollectiveEpilogue
>;
using Gemm = cutlass::gemm::device::GemmUniversalAdapter<GemmKernel>;

// Force the device kernel symbol into the cubin without needing a host main.
auto* _anchor = &cutlass::device_kernel<GemmKernel>;


// ===== COMPILED SASS (sm_100a) =====

	.target	sm_100a

	.elftype	@"ET_EXEC"


//--------------------- .note.nv.tkinfo           --------------------------
	.section	.note.nv.tkinfo,"",@"SHT_NOTE"
	.sectionflags	@"SHF_NOTE_NV_TKINFO"
	.tkinfo
        /*0018*/ 	.word	0x00000002
        /*0030*/ 	.string	""
        /*0030*/ 	.string	"ptxas"
        /*0030*/ 	.string	"Cuda compilation tools, release 13.0, V13.0.88"
        /*0030*/ 	.string	"Build cuda_13.0.r13.0/compiler.36424714_0"
        /*0030*/ 	.string	"-arch sm_100a -m 64 "



//--------------------- .note.nv.cuinfo           --------------------------
	.section	.note.nv.cuinfo,"",@"SHT_NOTE"
	.sectionflags	@"SHF_NOTE_NV_CUINFO"
        /*0018*/ 	.short	0x0002
        /*001a*/ 	.short	0x0064
        /*001c*/ 	.short	0x0082
	.zero		2


//--------------------- .nv.info                  --------------------------
	.section	.nv.info,"",@"SHT_CUDA_INFO"
	.align	4


	//----- nvinfo : EIATTR_REGCOUNT
	.align		4
        /*0000*/ 	.byte	0x04, 0x2f
        /*0002*/ 	.short	(.L_20 - .L_19)
	.align		4
.L_19:
        /*0004*/ 	.word	index@(_ZN7cutlass13device_kernelINS_4gemm6kernel13GemmUniversalIN4cute5tupleIJiiiiEEENS1_10collective13CollectiveMmaINS1_35MainloopSm100TmaUmmaWarpSpecializedILi5ELi2ELi4ENS5_IJNS4_1CILi2EEENSA_ILi1EEESC_EEEEENS5_IJNSA_ILi128EEENSA_ILi256EEENSA_ILi32EEEEEENS_12float_e5m2_tENS5_IJlSC_lEEESJ_SK_NS4_8TiledMMAINS4_8MMA_AtomIJNS4_10MMA_TraitsINS4_25SM100_MMA_F8F6F4_2x1SM_SSEJSJ_SJ_fSF_SG_NS4_17integral_constantINS4_4UMMA5MajorELSR_0EEESS_NSP_INSQ_7ScaleInELST_0EEESU_EEEEEENS4_6LayoutINS5_IJSC_SC_SC_EEENS5_IJNSA_ILi0EEESZ_SZ_EEEEENS5_IJNS4_10UnderscoreES12_S12_EEEEENS4_18SM100_TMA_2SM_LOADENS4_14ComposedLayoutINS4_7SwizzleILi1ELi4ELi3EEENS4_18smem_ptr_flag_bitsILi8EEENSX_INS5_IJNSA_ILi8EEESH_EEENS5_IJSH_SC_EEEEEEEvNS4_8identityES15_S1F_vS1G_EENS_8epilogue10collective18CollectiveEpilogueINS1I_23Sm100TmaWarpSpecializedILi4ELi2ELi32ELb0ELb0EEEJNS5_IJNSA_ILi64EEESG_SH_EEENS5_IJNSX_IS1N_SC_EENSX_INS5_IJSH_SB_EEENS5_IJSC_SF_EEEEEEEESJ_SK_SJ_SK_NS1I_6fusion15FusionCallbacksIS1M_NS1U_17LinearCombinationISJ_fSJ_fLNS_15FloatRoundStyleE2EEES1O_S1T_JEEENS4_5SM1004TMEM4LOAD26SM100_TMEM_LOAD_32dp32b32xENS4_13SM90_TMA_LOADES1F_NS4_39AutoVectorizingCopyWithAssumedAlignmentILi128EEENS4_14SM90_TMA_STOREES1F_S26_S26_EEEvvEEEEvNT_6ParamsE)
        /*0008*/ 	.word	0x00000078


	//----- nvinfo : EIATTR_FRAME_SIZE
	.align		4
.L_20:
        /*000c*/ 	.byte	0x04, 0x11
        /*000e*/ 	.short	(.L_22 - .L_21)
	.align		4
.L_21:
        /*0010*/ 	.word	index@($__internal_2_$__cuda_sm10x_tcgen05_guardrail_trap_unallocated_columns_being_dealloced)
        /*0014*/ 	.word	0x00000000


	//----- nvinfo : EIATTR_FRAME_SIZE
	.align		4
.L_22:
        /*0018*/ 	.byte	0x04, 0x11
        /*001a*/ 	.short	(.L_24 - .L_23)
	.align		4
.L_23:
        /*001c*/ 	.word	index@($__internal_1_$__cuda_sm10x_tcgen05_guardrail_trap_phase_invalid_during_alloc)
        /*0020*/ 	.word	0x00000000


	//----- nvinfo : EIATTR_FRAME_SIZE
	.align		4
.L_24:
        /*0024*/ 	.byte	0x04, 0x11
        /*0026*/ 	.short	(.L_26 - .L_25)
	.align		4
.L_25:
        /*0028*/ 	.word	index@($__internal_0_$__cuda_sm10x_tcgen05_guardrail_trap_col_being_dealloced_not_returned_by_alloc)
        /*002c*/ 	.word	0x00000000


	//----- nvinfo : EIATTR_FRAME_SIZE
	.align		4
.L_26:
        /*0030*/ 	.byte	0x04, 0x11
        /*0032*/ 	.short	(.L_28 - .L_27)
	.align		4
.L_27:
        /*0034*/ 	.word	index@(_ZN7cutlass13device_kernelINS_4gemm6kernel13GemmUniversalIN4cute5tupleIJiiiiEEENS1_10collective13CollectiveMmaINS1_35MainloopSm100TmaUmmaWarpSpecializedILi5ELi2ELi4ENS5_IJNS4_1CILi2EEENSA_ILi1EEESC_EEEEENS5_IJNSA_ILi128EEENSA_ILi256EEENSA_ILi32EEEEEENS_12float_e5m2_tENS5_IJlSC_lEEESJ_SK_NS4_8TiledMMAINS4_8MMA_AtomIJNS4_10MMA_TraitsINS4_25SM100_MMA_F8F6F4_2x1SM_SSEJSJ_SJ_fSF_SG_NS4_17integral_constantINS4_4UMMA5MajorELSR_0EEESS_NSP_INSQ_7ScaleInELST_0EEESU_EEEEEENS4_6LayoutINS5_IJSC_SC_SC_EEENS5_IJNSA_ILi0EEESZ_SZ_EEEEENS5_IJNS4_10UnderscoreES12_S12_EEEEENS4_18SM100_TMA_2SM_LOADENS4_14ComposedLayoutINS4_7SwizzleILi1ELi4ELi3EEENS4_18smem_ptr_flag_bitsILi8EEENSX_INS5_IJNSA_ILi8EEESH_EEENS5_IJSH_SC_EEEEEEEvNS4_8identityES15_S1F_vS1G_EENS_8epilogue10collective18CollectiveEpilogueINS1I_23Sm100TmaWarpSpecializedILi4ELi2ELi32ELb0ELb0EEEJNS5_IJNSA_ILi64EEESG_SH_EEENS5_IJNSX_IS1N_SC_EENSX_INS5_IJSH_SB_EEENS5_IJSC_SF_EEEEEEEESJ_SK_SJ_SK_NS1I_6fusion15FusionCallbacksIS1M_NS1U_17LinearCombinationISJ_fSJ_fLNS_15FloatRoundStyleE2EEES1O_S1T_JEEENS4_5SM1004TMEM4LOAD26SM100_TMEM_LOAD_32dp32b32xENS4_13SM90_TMA_LOADES1F_NS4_39AutoVectorizingCopyWithAssumedAlignmentILi128EEENS4_14SM90_TMA_STOREES1F_S26_S26_EEEvvEEEEvNT_6ParamsE)
        /*0038*/ 	.word	0x00000000


	//----- nvinfo : EIATTR_MIN_STACK_SIZE
	.align		4
.L_28:
        /*003c*/ 	.byte	0x04, 0x12
        /*003e*/ 	.short	(.L_30 - .L_29)
	.align		4
.L_29:
        /*0040*/ 	.word	index@(_ZN7cutlass13device_kernelINS_4gemm6kernel13GemmUniversalIN4cute5tupleIJiiiiEEENS1_10collective13CollectiveMmaINS1_35MainloopSm100TmaUmmaWarpSpecializedILi5ELi2ELi4ENS5_IJNS4_1CILi2EEENSA_ILi1EEESC_EEEEENS5_IJNSA_ILi128EEENSA_ILi256EEENSA_ILi32EEEEEENS_12float_e5m2_tENS5_IJlSC_lEEESJ_SK_NS4_8TiledMMAINS4_8MMA_AtomIJNS4_10MMA_TraitsINS4_25SM100_MMA_F8F6F4_2x1SM_SSEJSJ_SJ_fSF_SG_NS4_17integral_constantINS4_4UMMA5MajorELSR_0EEESS_NSP_INSQ_7ScaleInELST_0EEESU_EEEEEENS4_6LayoutINS5_IJSC_SC_SC_EEENS5_IJNSA_ILi0EEESZ_SZ_EEEEENS5_IJNS4_10UnderscoreES12_S12_EEEEENS4_18SM100_TMA_2SM_LOADENS4_14ComposedLayoutINS4_7SwizzleILi1ELi4ELi3EEENS4_18smem_ptr_flag_bitsILi8EEENSX_INS5_IJNSA_ILi8EEESH_EEENS5_IJSH_SC_EEEEEEEvNS4_8identityES15_S1F_vS1G_EENS_8epilogue10collective18CollectiveEpilogueINS1I_23Sm100TmaWarpSpecializedILi4ELi2ELi32ELb0ELb0EEEJNS5_IJNSA_ILi64EEESG_SH_EEENS5_IJNSX_IS1N_SC_EENSX_INS5_IJSH_SB_EEENS5_IJSC_SF_EEEEEEEESJ_SK_SJ_SK_NS1I_6fusion15FusionCallbacksIS1M_NS1U_17LinearCombinationISJ_fSJ_fLNS_15FloatRoundStyleE2EEES1O_S1T_JEEENS4_5SM1004TMEM4LOAD26SM100_TMEM_LOAD_32dp32b32xENS4_13SM90_TMA_LOADES1F_NS4_39AutoVectorizingCopyWithAssumedAlignmentILi128EEENS4_14SM90_TMA_STOREES1F_S26_S26_EEEvvEEEEvNT_6ParamsE)
        /*0044*/ 	.word	0x00000000
.L_30:


//--------------------- .nv.compat                --------------------------
	.section	.nv.compat,"",@"SHT_CUDA_COMPAT_INFO"
	.align	4
        /*0000*/ 	.byte	0x02, 0x09, 0x01, 0x00, 0x02, 0x02, 0x02, 0x00, 0x02, 0x05, 0x05, 0x00, 0x03, 0x07, 0x01, 0x01
        /*0010*/ 	.byte	0x02, 0x03, 0x01, 0x00, 0x02, 0x06, 0x01, 0x00, 0x04, 0x0b, 0x08, 0x00, 0x09, 0x00, 0x00, 0x00
        /*0020*/ 	.byte	0x00, 0x00, 0x00, 0x00


//--------------------- .nv.info._ZN7cutlass13device_kernelINS_4gemm6kernel13GemmUniversalIN4cute5tupleIJiiiiEEENS1_10collective13CollectiveMmaINS1_35MainloopSm100TmaUmmaWarpSpecializedILi5ELi2ELi4ENS5_IJNS4_1CILi2EEENSA_ILi1EEESC_EEEEENS5_IJNSA_ILi128EEENSA_ILi256EEENSA_ILi32EEEEEENS_12float_e5m2_tENS5_IJlSC_lEEESJ_SK_NS4_8TiledMMAINS4_8MMA_AtomIJNS4_10MMA_TraitsINS4_25SM100_MMA_F8F6F4_2x1SM_SSEJSJ_SJ_fSF_SG_NS4_17integral_constantINS4_4UMMA5MajorELSR_0EEESS_NSP_INSQ_7ScaleInELST_0EEESU_EEEEEENS4_6LayoutINS5_IJSC_SC_SC_EEENS5_IJNSA_ILi0EEESZ_SZ_EEEEENS5_IJNS4_10UnderscoreES12_S12_EEEEENS4_18SM100_TMA_2SM_LOADENS4_14ComposedLayoutINS4_7SwizzleILi1ELi4ELi3EEENS4_18smem_ptr_flag_bitsILi8EEENSX_INS5_IJNSA_ILi8EEESH_EEENS5_IJSH_SC_EEEEEEEvNS4_8identityES15_S1F_vS1G_EENS_8epilogue10collective18CollectiveEpilogueINS1I_23Sm100TmaWarpSpecializedILi4ELi2ELi32ELb0ELb0EEEJNS5_IJNSA_ILi64EEESG_SH_EEENS5_IJNSX_IS1N_SC_EENSX_INS5_IJSH_SB_EEENS5_IJSC_SF_EEEEEEEESJ_SK_SJ_SK_NS1I_6fusion15FusionCallbacksIS1M_NS1U_17LinearCombinationISJ_fSJ_fLNS_15FloatRoundStyleE2EEES1O_S1T_JEEENS4_5SM1004TMEM4LOAD26SM100_TMEM_LOAD_32dp32b32xENS4_13SM90_TMA_LOADES1F_NS4_39AutoVectorizingCopyWithAssumedAlignmentILi128EEENS4_14SM90_TMA_STOREES1F_S26_S26_EEEvvEEEEvNT_6ParamsE --------------------------
	.section	.nv.info._ZN7cutlass13device_kernelINS_4gemm6kernel13GemmUniversalIN4cute5tupleIJiiiiEEENS1_10collective13CollectiveMmaINS1_35MainloopSm100TmaUmmaWarpSpecializedILi5ELi2ELi4ENS5_IJNS4_1CILi2EEENSA_ILi1EEESC_EEEEENS5_IJNSA_ILi128EEENSA_ILi256EEENSA_ILi32EEEEEENS_12float_e5m2_tENS5_IJlSC_lEEESJ_SK_NS4_8TiledMMAINS4_8MMA_AtomIJNS4_10MMA_TraitsINS4_25SM100_MMA_F8F6F4_2x1SM_SSEJSJ_SJ_fSF_SG_NS4_17integral_constantINS4_4UMMA5MajorELSR_0EEESS_NSP_INSQ_7ScaleInELST_0EEESU_EEEEEENS4_6LayoutINS5_IJSC_SC_SC_EEENS5_IJNSA_ILi0EEESZ_SZ_EEEEENS5_IJNS4_10UnderscoreES12_S12_EEEEENS4_18SM100_TMA_2SM_LOADENS4_14ComposedLayoutINS4_7SwizzleILi1ELi4ELi3EEENS4_18smem_ptr_flag_bitsILi8EEENSX_INS5_IJNSA_ILi8EEESH_EEENS5_IJSH_SC_EEEEEEEvNS4_8identityES15_S1F_vS1G_EENS_8epilogue10collective18CollectiveEpilogueINS1I_23Sm100TmaWarpSpecializedILi4ELi2ELi32ELb0ELb0EEEJNS5_IJNSA_ILi64EEESG_SH_EEENS5_IJNSX_IS1N_SC_EENSX_INS5_IJSH_SB_EEENS5_IJSC_SF_EEEEEEEESJ_SK_SJ_SK_NS1I_6fusion15FusionCallbacksIS1M_NS1U_17LinearCombinationISJ_fSJ_fLNS_15FloatRoundStyleE2EEES1O_S1T_JEEENS4_5SM1004TMEM4LOAD26SM100_TMEM_LOAD_32dp32b32xENS4_13SM90_TMA_LOADES1F_NS4_39AutoVectorizingCopyWithAssumedAlignmentILi128EEENS4_14SM90_TMA_STOREES1F_S26_S26_EEEvvEEEEvNT_6ParamsE,"",@"SHT_CUDA_INFO"
	.sectionflags	@""
	.align	4


	//----- nvinfo : EIATTR_CUDA_API_VERSION
	.align		4
        /*0000*/ 	.byte	0x04, 0x37
        /*0002*/ 	.short	(.L_32 - .L_31)
.L_31:
        /*0004*/ 	.word	0x00000082


	//----- nvinfo : EIATTR_KPARAM_INFO
	.align		4
.L_32:
        /*0008*/ 	.byte	0x04, 0x17
        /*000a*/ 	.short	(.L_34 - .L_33)
.L_33:
        /*000c*/ 	.word	0x00000000
        /*0010*/ 	.short	0x0000
        /*0012*/ 	.short	0x0000
        /*0014*/ 	.byte	0x00, 0xf0, 0x01, 0x20


	//----- nvinfo : EIATTR_AT_ENTRY_FRAGMENTS
	.align		4
.L_34:
        /*0018*/ 	.byte	0x04, 0x4f
        /*001a*/ 	.short	(.L_36 - .L_35)


	//   ....[0]....
.L_35:
        /*001c*/ 	.word	0x00000007


	//----- nvinfo : EIATTR_RESERVED_SMEM_USED
	.align		4
.L_36:
        /*0020*/ 	.byte	0x01, 0x41
	.zero		2


	//----- nvinfo : EIATTR_SPARSE_MMA_MASK
	.align		4
        /*0024*/ 	.byte	0x03, 0x50
        /*0026*/ 	.short	0x0000


	//----- nvinfo : EIATTR_TCGEN05_2CTA_USED
	.align		4
        /*0028*/ 	.byte	0x01, 0x52
	.zero		2


	//----- nvinfo : EIATTR_MAXREG_COUNT
	.align		4
        /*002c*/ 	.byte	0x03, 0x1b
        /*002e*/ 	.short	0x00ff


	//----- nvinfo : EIATTR_NUM_BARRIERS
	.align		4
        /*0030*/ 	.byte	0x02, 0x4c
        /*0032*/ 	.byte	0x07
	.zero		1


	//----- nvinfo : EIATTR_EXTERNS
	.align		4
        /*0034*/ 	.byte	0x04, 0x0f
        /*0036*/ 	.short	(.L_38 - .L_37)


	//   ....[0]....
	.align		4
.L_37:
        /*0038*/ 	.word	index@(__assertfail)


	//----- nvinfo : EIATTR_MERCURY_ISA_VERSION
	.align		4
.L_38:
        /*003c*/ 	.byte	0x03, 0x5f
        /*003e*/ 	.short	0x0101


	//----- nvinfo : EIATTR_INT_WARP_WIDE_INSTR_OFFSETS
	.align		4
        /*0040*/ 	.byte	0x04, 0x31
        /*0042*/ 	.short	(.L_40 - .L_39)


	//   ....[0]....
.L_39:
        /*0044*/ 	.word	0x00000d30


	//   ....[1]....
        /*0048*/ 	.word	0x00000dd0


	//   ....[2]....
        /*004c*/ 	.word	0x00002130


	//   ....[3]....
        /*0050*/ 	.word	0x00003f40


	//   ....[4]....
        /*0054*/ 	.word	0x00003f70


	//   ....[5]....
        /*0058*/ 	.word	0x00003fc0


	//   ....[6]....
        /*005c*/ 	.word	0x000048e0


	//   ....[7]....
        /*0060*/ 	.word	0x00004900


	//   ....[8]....
        /*0064*/ 	.word	0x000049e0


	//   ....[9]....
        /*0068*/ 	.word	0x00004aa0


	//   ....[10]....
        /*006c*/ 	.word	0x00004ac0


	//   ....[11]....
        /*0070*/ 	.word	0x00004b90


	//   ....[12]....
        /*0074*/ 	.word	0x00004c80


	//   ....[13]....
        /*0078*/ 	.word	0x00004ca0


	//   ....[14]....
        /*007c*/ 	.word	0x00004da0


	//   ....[15]....
        /*0080*/ 	.word	0x00004f50


	//   ....[16]....
        /*0084*/ 	.word	0x00004f60


	//   ....[17]....
        /*0088*/ 	.word	0x000050f0


	//----- nvinfo : EIATTR_COOP_GROUP_MASK_REGIDS
	.align		4
.L_40:
        /*008c*/ 	.byte	0x04, 0x29
        /*008e*/ 	.short	(.L_42 - .L_41)


	//   ....[0]....
.L_41:
        /*0090*/ 	.word	0xffffffff


	//   ....[1]....
        /*0094*/ 	.word	0xffffffff


	//   ....[2]....
        /*0098*/ 	.word	0xffffffff


	//   ....[3]....
        /*009c*/ 	.word	0xffffffff


	//   ....[4]....
        /*00a0*/ 	.word	0xffffffff


	//   ....[5]....
        /*00a4*/ 	.word	0xffffffff


	//   ....[6]....
        /*00a8*/ 	.word	0xffffffff


	//   ....[7]....
        /*00ac*/ 	.word	0xffffffff


	//   ....[8]....
        /*00b0*/ 	.word	0xffffffff


	//   ....[9]....
        /*00b4*/ 	.word	0xffffffff


	//   ....[10]....
        /*00b8*/ 	.word	0xffffffff


	//   ....[11]....
        /*00bc*/ 	.word	0xffffffff


	//   ....[12]....
        /*00c0*/ 	.word	0xffffffff


	//   ....[13]....
        /*00c4*/ 	.word	0xffffffff


	//----- nvinfo : EIATTR_COOP_GROUP_INSTR_OFFSETS
	.align		4
.L_42:
        /*00c8*/ 	.byte	0x04, 0x28
        /*00ca*/ 	.short	(.L_44 - .L_43)


	//   ....[0]....
.L_43:
        /*00cc*/ 	.word	0x000000c0


	//   ....[1]....
        /*00d0*/ 	.word	0x00000500


	//   ....[2]....
        /*00d4*/ 	.word	0x000006a0


	//   ....[3]....
        /*00d8*/ 	.word	0x00000830


	//   ....[4]....
        /*00dc*/ 	.word	0x00000920


	//   ....[5]....
        /*00e0*/ 	.word	0x00000a80


	//   ....[6]....
        /*00e4*/ 	.word	0x00000c10


	//   ....[7]....
        /*00e8*/ 	.word	0x00000e50


	//   ....[8]....
        /*00ec*/ 	.word	0x00002010


	//   ....[9]....
        /*00f0*/ 	.word	0x00002e80


	//   ....[10]....
        /*00f4*/ 	.word	0x00003350


	//   ....[11]....
        /*00f8*/ 	.word	0x00003380


	//   ....[12]....
        /*00fc*/ 	.word	0x00003e50


	//   ....[13]....
        /*0100*/ 	.word	0x00004060


	//----- nvinfo : EIATTR_VRC_CTA_INIT_COUNT
	.align		4
.L_44:
        /*0104*/ 	.byte	0x02, 0x4a
        /*0106*/ 	.byte	0x80
	.zero		1


	//----- nvinfo : EIATTR_SYSCALL_OFFSETS
	.align		4
        /*0108*/ 	.byte	0x04, 0x46
        /*010a*/ 	.short	(.L_46 - .L_45)


	//   ....[0]....
.L_45:
        /*010c*/ 	.word	0x00005b80


	//   ....[1]....
        /*0110*/ 	.word	0x00005cc0


	//   ....[2]....
        /*0114*/ 	.word	0x000064c0


	//   ....[3]....
        /*0118*/ 	.word	0x000072b0


	//   ....[4]....
        /*011c*/ 	.word	0x00008050


	//   ....[5]....
        /*0120*/ 	.word	0x00008e10


	//----- nvinfo : EIATTR_MBARRIER_INSTR_OFFSETS
	.align		4
.L_46:
        /*0124*/ 	.byte	0x04, 0x39
        /*0126*/ 	.short	(.L_48 - .L_47)


	//   ....[0]....
.L_47:
        /*0128*/ 	.word	0x000005f0
        /*012c*/ 	.word	0x000000ff
        /*0130*/ 	.word	0x00000000
        /*0134*/ 	.short	0x0100
        /*0136*/ 	.byte	0x08
	.zero		1


	//   ....[1]....
        /*0138*/ 	.word	0x00000600
        /*013c*/ 	.word	0x000000ff
        /*0140*/ 	.word	0x00000028
        /*0144*/ 	.short	0x0100
        /*0146*/ 	.byte	0x08
	.zero		1


	//   ....[2]....
        /*0148*/ 	.word	0x00000610
        /*014c*/ 	.word	0x000000ff
        /*0150*/ 	.word	0x00000008
        /*0154*/ 	.short	0x0100
        /*0156*/ 	.byte	0x08
	.zero		1


	//   ....[3]....
        /*0158*/ 	.word	0x00000620
        /*015c*/ 	.word	0x000000ff
        /*0160*/ 	.word	0x00000030
        /*0164*/ 	.short	0x0100
        /*0166*/ 	.byte	0x08
	.zero		1


	//   ....[4]....
        /*0168*/ 	.word	0x00000630
        /*016c*/ 	.word	0x000000ff
        /*0170*/ 	.word	0x00000010
        /*0174*/ 	.short	0x0100
        /*0176*/ 	.byte	0x08
	.zero		1


	//   ....[5]....
        /*0178*/ 	.word	0x00000640
        /*017c*/ 	.word	0x000000ff
        /*0180*/ 	.word	0x00000038
        /*0184*/ 	.short	0x0100
        /*0186*/ 	.byte	0x08
	.zero		1


	//   ....[6]....
        /*0188*/ 	.word	0x00000650
        /*018c*/ 	.word	0x000000ff
        /*0190*/ 	.word	0x00000018
        /*0194*/ 	.short	0x0100
        /*0196*/ 	.byte	0x08
	.zero		1


	//   ....[7]....
        /*0198*/ 	.word	0x00000660
        /*019c*/ 	.word	0x000000ff
        /*01a0*/ 	.word	0x00000040
        /*01a4*/ 	.short	0x0100
        /*01a6*/ 	.byte	0x08
	.zero		1


	//   ....[8]....
        /*01a8*/ 	.word	0x00000670
        /*01ac*/ 	.word	0x000000ff
        /*01b0*/ 	.word	0x00000020
        /*01b4*/ 	.short	0x0100
        /*01b6*/ 	.byte	0x08
	.zero		1


	//   ....[9]....
        /*01b8*/ 	.word	0x00000680
        /*01bc*/ 	.word	0x000000ff
        /*01c0*/ 	.word	0x00000048
        /*01c4*/ 	.short	0x0100
        /*01c6*/ 	.byte	0x08
	.zero		1


	//   ....[10]....
        /*01c8*/ 	.word	0x000007a0
        /*01cc*/ 	.word	0x000000ff
        /*01d0*/ 	.word	0x00000050
        /*01d4*/ 	.short	0x0100
        /*01d6*/ 	.byte	0x09
	.zero		1


	//   ....[11]....
        /*01d8*/ 	.word	0x000007b0
        /*01dc*/ 	.word	0x000000ff
        /*01e0*/ 	.word	0x00000070
        /*01e4*/ 	.short	0x0100
        /*01e6*/ 	.byte	0x09
	.zero		1


	//   ....[12]....
        /*01e8*/ 	.word	0x000007c0
        /*01ec*/ 	.word	0x000000ff
        /*01f0*/ 	.word	0x00000058
        /*01f4*/ 	.short	0x0100
        /*01f6*/ 	.byte	0x09
	.zero		1


	//   ....[13]....
        /*01f8*/ 	.word	0x000007d0
        /*01fc*/ 	.word	0x000000ff
        /*0200*/ 	.word	0x00000078
        /*0204*/ 	.short	0x0100
        /*0206*/ 	.byte	0x09
	.zero		1


	//   ....[14]....
        /*0208*/ 	.word	0x000007e0
        /*020c*/ 	.word	0x000000ff
        /*0210*/ 	.word	0x00000060
        /*0214*/ 	.short	0x0100
        /*0216*/ 	.byte	0x09
	.zero		1


	//   ....[15]....
        /*0218*/ 	.word	0x000007f0
        /*021c*/ 	.word	0x000000ff
        /*0220*/ 	.word	0x00000080
        /*0224*/ 	.short	0x0100
        /*0226*/ 	.byte	0x09
	.zero		1


	//   ....[16]....
        /*0228*/ 	.word	0x00000800
        /*022c*/ 	.word	0x000000ff
        /*0230*/ 	.word	0x00000068
        /*0234*/ 	.short	0x0100
        /*0236*/ 	.byte	0x09
	.zero		1


	//   ....[17]....
        /*0238*/ 	.word	0x00000810
        /*023c*/ 	.word	0x000000ff
        /*0240*/ 	.word	0x00000088
        /*0244*/ 	.short	0x0100
        /*0246*/ 	.byte	0x09
	.zero		1


	//   ....[18]....
        /*0248*/ 	.word	0x000008f0
        /*024c*/ 	.word	0x000000ff
        /*0250*/ 	.word	0x00000090
        /*0254*/ 	.short	0x0100
        /*0256*/ 	.byte	0x08
	.zero		1


	//   ....[19]....
        /*0258*/ 	.word	0x00000900
        /*025c*/ 	.word	0x000000ff
        /*0260*/ 	.word	0x00000098
        /*0264*/ 	.short	0x0100
        /*0266*/ 	.byte	0x08
	.zero		1


	//   ....[20]....
        /*0268*/ 	.word	0x00000a30
        /*026c*/ 	.word	0x000000ff
        /*0270*/ 	.word	0x000000a0
        /*0274*/ 	.short	0x0100
        /*0276*/ 	.byte	0x08
	.zero		1


	//   ....[21]....
        /*0278*/ 	.word	0x00000a40
        /*027c*/ 	.word	0x000000ff
        /*0280*/ 	.word	0x000000b0
        /*0284*/ 	.short	0x0100
        /*0286*/ 	.byte	0x08
	.zero		1


	//   ....[22]....
        /*0288*/ 	.word	0x00000a50
        /*028c*/ 	.word	0x000000ff
        /*0290*/ 	.word	0x000000a8
        /*0294*/ 	.short	0x0100
        /*0296*/ 	.byte	0x08
	.zero		1


	//   ....[23]....
        /*0298*/ 	.word	0x00000a60
        /*029c*/ 	.word	0x000000ff
        /*02a0*/ 	.word	0x000000b8
        /*02a4*/ 	.short	0x0100
        /*02a6*/ 	.byte	0x08
	.zero		1


	//   ....[24]....
        /*02a8*/ 	.word	0x00000b80
        /*02ac*/ 	.word	0x000000ff
        /*02b0*/ 	.word	0x000000c0
        /*02b4*/ 	.short	0x0100
        /*02b6*/ 	.byte	0x09
	.zero		1


	//   ....[25]....
        /*02b8*/ 	.word	0x00000b90
        /*02bc*/ 	.word	0x000000ff
        /*02c0*/ 	.word	0x000000e0
        /*02c4*/ 	.short	0x0100
        /*02c6*/ 	.byte	0x09
	.zero		1


	//   ....[26]....
        /*02c8*/ 	.word	0x00000ba0
        /*02cc*/ 	.word	0x000000ff
        /*02d0*/ 	.word	0x000000c8
        /*02d4*/ 	.short	0x0100
        /*02d6*/ 	.byte	0x09
	.zero		1


	//   ....[27]....
        /*02d8*/ 	.word	0x00000bb0
        /*02dc*/ 	.word	0x000000ff
        /*02e0*/ 	.word	0x000000e8
        /*02e4*/ 	.short	0x0100
        /*02e6*/ 	.byte	0x09
	.zero		1


	//   ....[28]....
        /*02e8*/ 	.word	0x00000bc0
        /*02ec*/ 	.word	0x000000ff
        /*02f0*/ 	.word	0x000000d0
        /*02f4*/ 	.short	0x0100
        /*02f6*/ 	.byte	0x09
	.zero		1


	//   ....[29]....
        /*02f8*/ 	.word	0x00000bd0
        /*02fc*/ 	.word	0x000000ff
        /*0300*/ 	.word	0x000000f0
        /*0304*/ 	.short	0x0100
        /*0306*/ 	.byte	0x09
	.zero		1


	//   ....[30]....
        /*0308*/ 	.word	0x00000be0
        /*030c*/ 	.word	0x000000ff
        /*0310*/ 	.word	0x000000d8
        /*0314*/ 	.short	0x0100
        /*0316*/ 	.byte	0x09
	.zero		1


	//   ....[31]....
        /*0318*/ 	.word	0x00000bf0
        /*031c*/ 	.word	0x000000ff
        /*0320*/ 	.word	0x000000f8
        /*0324*/ 	.short	0x0100
        /*0326*/ 	.byte	0x09
	.zero		1


	//   ....[32]....
        /*0328*/ 	.word	0x00000ce0
        /*032c*/ 	.word	0x000000ff
        /*0330*/ 	.word	0x00000100
        /*0334*/ 	.short	0x0100
        /*0336*/ 	.byte	0x08
	.zero		1


	//   ....[33]....
        /*0338*/ 	.word	0x00000cf0
        /*033c*/ 	.word	0x000000ff
        /*0340*/ 	.word	0x00000110
        /*0344*/ 	.short	0x0100
        /*0346*/ 	.byte	0x08
	.zero		1


	//   ....[34]....
        /*0348*/ 	.word	0x00000d00
        /*034c*/ 	.word	0x000000ff
        /*0350*/ 	.word	0x00000108
        /*0354*/ 	.short	0x0100
        /*0356*/ 	.byte	0x08
	.zero		1


	//   ....[35]....
        /*0358*/ 	.word	0x00000d10
        /*035c*/ 	.word	0x000000ff
        /*0360*/ 	.word	0x00000118
        /*0364*/ 	.short	0x0100
        /*0366*/ 	.byte	0x08
	.zero		1


	//   ....[36]....
        /*0368*/ 	.word	0x00000e00
        /*036c*/ 	.word	0x000000ff
        /*0370*/ 	.word	0x00000120
        /*0374*/ 	.short	0x0100
        /*0376*/ 	.byte	0x07
	.zero		1


	//   ....[37]....
        /*0378*/ 	.word	0x00001810
        /*037c*/ 	.word	0x00000002
        /*0380*/ 	.word	0x00000110
        /*0384*/ 	.short	0x010a
        /*0386*/ 	.byte	0xff
	.zero		1


	//   ....[38]....
        /*0388*/ 	.word	0x00001840
        /*038c*/ 	.word	0x00000002
        /*0390*/ 	.word	0x00000100
        /*0394*/ 	.short	0x0101
        /*0396*/ 	.byte	0xff
	.zero		1


	//   ....[39]....
        /*0398*/ 	.word	0x00001910
        /*039c*/ 	.word	0x000000ff
        /*03a0*/ 	.word	0x00000028
        /*03a4*/ 	.short	0x010a
        /*03a6*/ 	.byte	0x08
	.zero		1


	//   ....[40]....
        /*03a8*/ 	.word	0x00001a10
        /*03ac*/ 	.word	0x000000ff
        /*03b0*/ 	.word	0x00000028
        /*03b4*/ 	.short	0x010a
        /*03b6*/ 	.byte	0x21
	.zero		1


	//   ....[41]....
        /*03b8*/ 	.word	0x00001bc0
        /*03bc*/ 	.word	0x000000ff
        /*03c0*/ 	.word	0x00000028
        /*03c4*/ 	.short	0x010a
        /*03c6*/ 	.byte	0x08
	.zero		1


	//   ....[42]....
        /*03c8*/ 	.word	0x00001cc0
        /*03cc*/ 	.word	0x000000ff
        /*03d0*/ 	.word	0x00000098
        /*03d4*/ 	.short	0x0101
        /*03d6*/ 	.byte	0x06
	.zero		1


	//   ....[43]....
        /*03d8*/ 	.word	0x00001ce0
        /*03dc*/ 	.word	0x000000ff
        /*03e0*/ 	.word	0x00000028
        /*03e4*/ 	.short	0x010a
        /*03e6*/ 	.byte	0x08
	.zero		1


	//   ....[44]....
        /*03e8*/ 	.word	0x00001d60
        /*03ec*/ 	.word	0x000000ff
        /*03f0*/ 	.word	0x00000028
        /*03f4*/ 	.short	0x010a
        /*03f6*/ 	.byte	0x11
	.zero		1


	//   ....[45]....
        /*03f8*/ 	.word	0x00001ef0
        /*03fc*/ 	.word	0x000000ff
        /*0400*/ 	.word	0x00000028
        /*0404*/ 	.short	0x010a
        /*0406*/ 	.byte	0x08
	.zero		1


	//   ....[46]....
        /*0408*/ 	.word	0x00002040
        /*040c*/ 	.word	0x00000002
        /*0410*/ 	.word	0x000000a0
        /*0414*/ 	.short	0x010a
        /*0416*/ 	.byte	0xff
	.zero		1


	//   ....[47]....
        /*0418*/ 	.word	0x00002100
        /*041c*/ 	.word	0x00000002
        /*0420*/ 	.word	0x00000000
        /*0424*/ 	.short	0x0101
        /*0426*/ 	.byte	0xff
	.zero		1


	//   ....[48]....
        /*0428*/ 	.word	0x00002660
        /*042c*/ 	.word	0x000000ff
        /*0430*/ 	.word	0x00000000
        /*0434*/ 	.short	0x010a
        /*0436*/ 	.byte	0x04
	.zero		1


	//   ....[49]....
        /*0438*/ 	.word	0x000026f0
        /*043c*/ 	.word	0x000000ff
        /*0440*/ 	.word	0x00000000
        /*0444*/ 	.short	0x010a
        /*0446*/ 	.byte	0x04
	.zero		1


	//   ....[50]....
        /*0448*/ 	.word	0x00002780
        /*044c*/ 	.word	0x000000ff
        /*0450*/ 	.word	0x00000000
        /*0454*/ 	.short	0x010a
        /*0456*/ 	.byte	0x04
	.zero		1


	//   ....[51]....
        /*0458*/ 	.word	0x00002810
        /*045c*/ 	.word	0x000000ff
        /*0460*/ 	.word	0x00000000
        /*0464*/ 	.short	0x010a
        /*0466*/ 	.byte	0x04
	.zero		1


	//   ....[52]....
        /*0468*/ 	.word	0x000028b0
        /*046c*/ 	.word	0x00000000
        /*0470*/ 	.word	0x00000000
        /*0474*/ 	.short	0x010a
        /*0476*/ 	.byte	0xff
	.zero		1


	//   ....[53]....
        /*0478*/ 	.word	0x000029e0
        /*047c*/ 	.word	0x00000000
        /*0480*/ 	.word	0x00000100
        /*0484*/ 	.short	0x010a
        /*0486*/ 	.byte	0xff
	.zero		1


	//   ....[54]....
        /*0488*/ 	.word	0x00002a50
        /*048c*/ 	.word	0x00000000
        /*0490*/ 	.word	0x00000000
        /*0494*/ 	.short	0x0101
        /*0496*/ 	.byte	0xff
	.zero		1


	//   ....[55]....
        /*0498*/ 	.word	0x00002a70
        /*049c*/ 	.word	0x000000ff
        /*04a0*/ 	.word	0x000000b0
        /*04a4*/ 	.short	0x010a
        /*04a6*/ 	.byte	0x05
	.zero		1


	//   ....[56]....
        /*04a8*/ 	.word	0x00002b90
        /*04ac*/ 	.word	0x00000000
        /*04b0*/ 	.word	0x000000a0
        /*04b4*/ 	.short	0x010a
        /*04b6*/ 	.byte	0xff
	.zero		1


	//   ....[57]....
        /*04b8*/ 	.word	0x00002c90
        /*04bc*/ 	.word	0x00000000
        /*04c0*/ 	.word	0x00000000
        /*04c4*/ 	.short	0x0101
        /*04c6*/ 	.byte	0xff
	.zero		1


	//   ....[58]....
        /*04c8*/ 	.word	0x00002d20
        /*04cc*/ 	.word	0x000000ff
        /*04d0*/ 	.word	0x000000b0
        /*04d4*/ 	.short	0x0106
        /*04d6*/ 	.byte	0x05
	.zero		1


	//   ....[59]....
        /*04d8*/ 	.word	0x00002d40
        /*04dc*/ 	.word	0x000000ff
        /*04e0*/ 	.word	0x000000b0
        /*04e4*/ 	.short	0x010a
        /*04e6*/ 	.byte	0x05
	.zero		1


	//   ....[60]....
        /*04e8*/ 	.word	0x00002dd0
        /*04ec*/ 	.word	0x000000ff
        /*04f0*/ 	.word	0x000000b0
        /*04f4*/ 	.short	0x0106
        /*04f6*/ 	.byte	0x04
	.zero		1


	//   ....[61]....
        /*04f8*/ 	.word	0x00002e10
        /*04fc*/ 	.word	0x00000000
        /*0500*/ 	.word	0x000000b0
        /*0504*/ 	.short	0x010a
        /*0506*/ 	.byte	0xff
	.zero		1


	//   ....[62]....
        /*0508*/ 	.word	0x00003050
        /*050c*/ 	.word	0x000000ff
        /*0510*/ 	.word	0x00000008
        /*0514*/ 	.short	0x010a
        /*0516*/ 	.byte	0x06
	.zero		1


	//   ....[63]....
        /*0518*/ 	.word	0x00003070
        /*051c*/ 	.word	0x000000ff
        /*0520*/ 	.word	0x00000008
        /*0524*/ 	.short	0x010a
        /*0526*/ 	.byte	0x06
	.zero		1


	//   ....[64]....
        /*0528*/ 	.word	0x00003200
        /*052c*/ 	.word	0x000000ff
        /*0530*/ 	.word	0x00000008
        /*0534*/ 	.short	0x010a
        /*0536*/ 	.byte	0x06
	.zero		1


	//   ....[65]....
        /*0538*/ 	.word	0x00003220
        /*053c*/ 	.word	0x000000ff
        /*0540*/ 	.word	0x00000008
        /*0544*/ 	.short	0x010a
        /*0546*/ 	.byte	0x06
	.zero		1


	//   ....[66]....
        /*0548*/ 	.word	0x000032e0
        /*054c*/ 	.word	0x000000ff
        /*0550*/ 	.word	0x00000000
        /*0554*/ 	.short	0x0101
        /*0556*/ 	.byte	0x07
	.zero		1


	//   ....[67]....
        /*0558*/ 	.word	0x000035c0
        /*055c*/ 	.word	0x00000000
        /*0560*/ 	.word	0x000000a0
        /*0564*/ 	.short	0x010a
        /*0566*/ 	.byte	0xff
	.zero		1


	//   ....[68]....
        /*0568*/ 	.word	0x00003680
        /*056c*/ 	.word	0x00000000
        /*0570*/ 	.word	0x00000000
        /*0574*/ 	.short	0x0101
        /*0576*/ 	.byte	0xff
	.zero		1


	//   ....[69]....
        /*0578*/ 	.word	0x00003730
        /*057c*/ 	.word	0x000000ff
        /*0580*/ 	.word	0x00000000
        /*0584*/ 	.short	0x010a
        /*0586*/ 	.byte	0x06
	.zero		1


	//   ....[70]....
        /*0588*/ 	.word	0x00003740
        /*058c*/ 	.word	0x000000ff
        /*0590*/ 	.word	0x000000e0
        /*0594*/ 	.short	0x010a
        /*0596*/ 	.byte	0x0b
	.zero		1


	//   ....[71]....
        /*0598*/ 	.word	0x00003800
        /*059c*/ 	.word	0x000000ff
        /*05a0*/ 	.word	0x00000000
        /*05a4*/ 	.short	0x010a
        /*05a6*/ 	.byte	0x09
	.zero		1


	//   ....[72]....
        /*05a8*/ 	.word	0x00003940
        /*05ac*/ 	.word	0x000000ff
        /*05b0*/ 	.word	0x00000000
        /*05b4*/ 	.short	0x010a
        /*05b6*/ 	.byte	0x06
	.zero		1


	//   ....[73]....
        /*05b8*/ 	.word	0x00003b40
        /*05bc*/ 	.word	0x000000ff
        /*05c0*/ 	.word	0x00000000
        /*05c4*/ 	.short	0x010a
        /*05c6*/ 	.byte	0x07
	.zero		1


	//   ....[74]....
        /*05c8*/ 	.word	0x00003bd0
        /*05cc*/ 	.word	0x000000ff
        /*05d0*/ 	.word	0x00000000
        /*05d4*/ 	.short	0x010a
        /*05d6*/ 	.byte	0x07
	.zero		1


	//   ....[75]....
        /*05d8*/ 	.word	0x00003c60
        /*05dc*/ 	.word	0x000000ff
        /*05e0*/ 	.word	0x00000000
        /*05e4*/ 	.short	0x010a
        /*05e6*/ 	.byte	0x07
	.zero		1


	//   ....[76]....
        /*05e8*/ 	.word	0x00003d00
        /*05ec*/ 	.word	0x00000000
        /*05f0*/ 	.word	0x00000000
        /*05f4*/ 	.short	0x010a
        /*05f6*/ 	.byte	0xff
	.zero		1


	//   ....[77]....
        /*05f8*/ 	.word	0x00003d40
        /*05fc*/ 	.word	0x00000000
        /*0600*/ 	.word	0x00000000
        /*0604*/ 	.short	0x010a
        /*0606*/ 	.byte	0xff
	.zero		1


	//   ....[78]....
        /*0608*/ 	.word	0x00003db0
        /*060c*/ 	.word	0x000000ff
        /*0610*/ 	.word	0x00000000
        /*0614*/ 	.short	0x0101
        /*0616*/ 	.byte	0x05
	.zero		1


	//   ....[79]....
        /*0618*/ 	.word	0x00003df0
        /*061c*/ 	.word	0x000000ff
        /*0620*/ 	.word	0x00000120
        /*0624*/ 	.short	0x010a
        /*0626*/ 	.byte	0x08
	.zero		1


	//   ....[80]....
        /*0628*/ 	.word	0x00003e40
        /*062c*/ 	.word	0x000000ff
        /*0630*/ 	.word	0x00000000
        /*0634*/ 	.short	0x0101
        /*0636*/ 	.byte	0x05
	.zero		1


	//   ....[81]....
        /*0638*/ 	.word	0x00004290
        /*063c*/ 	.word	0x00000000
        /*0640*/ 	.word	0x000000a0
        /*0644*/ 	.short	0x010a
        /*0646*/ 	.byte	0xff
	.zero		1


	//   ....[82]....
        /*0648*/ 	.word	0x00004350
        /*064c*/ 	.word	0x00000000
        /*0650*/ 	.word	0x00000000
        /*0654*/ 	.short	0x0101
        /*0656*/ 	.byte	0xff
	.zero		1


	//   ....[83]....
        /*0658*/ 	.word	0x00004670
        /*065c*/ 	.word	0x000000ff
        /*0660*/ 	.word	0x00000098
        /*0664*/ 	.short	0x010a
        /*0666*/ 	.byte	0x07
	.zero		1


	//   ....[84]....
        /*0668*/ 	.word	0x00004860
        /*066c*/ 	.word	0x000000ff
        /*0670*/ 	.word	0x00000070
        /*0674*/ 	.short	0x010a
        /*0676*/ 	.byte	0x07
	.zero		1


	//   ....[85]....
        /*0678*/ 	.word	0x00004a50
        /*067c*/ 	.word	0x000000ff
        /*0680*/ 	.word	0x00000050
        /*0684*/ 	.short	0x010b
        /*0686*/ 	.byte	0x07
	.zero		1


	//   ....[86]....
        /*0688*/ 	.word	0x00004a60
        /*068c*/ 	.word	0x000000ff
        /*0690*/ 	.word	0x00000000
        /*0694*/ 	.short	0x0101
        /*0696*/ 	.byte	0x0e
	.zero		1


	//   ....[87]....
        /*0698*/ 	.word	0x00004a70
        /*069c*/ 	.word	0x000000ff
        /*06a0*/ 	.word	0x00000078
        /*06a4*/ 	.short	0x010a
        /*06a6*/ 	.byte	0x07
	.zero		1


	//   ....[88]....
        /*06a8*/ 	.word	0x00004c20
        /*06ac*/ 	.word	0x000000ff
        /*06b0*/ 	.word	0x00000058
        /*06b4*/ 	.short	0x010b
        /*06b6*/ 	.byte	0x07
	.zero		1


	//   ....[89]....
        /*06b8*/ 	.word	0x00004c30
        /*06bc*/ 	.word	0x000000ff
        /*06c0*/ 	.word	0x00000000
        /*06c4*/ 	.short	0x0101
        /*06c6*/ 	.byte	0x0e
	.zero		1


	//   ....[90]....
        /*06c8*/ 	.word	0x00004c40
        /*06cc*/ 	.word	0x000000ff
        /*06d0*/ 	.word	0x00000080
        /*06d4*/ 	.short	0x010a
        /*06d6*/ 	.byte	0x07
	.zero		1


	//   ....[91]....
        /*06d8*/ 	.word	0x00004e30
        /*06dc*/ 	.word	0x000000ff
        /*06e0*/ 	.word	0x00000060
        /*06e4*/ 	.short	0x010b
        /*06e6*/ 	.byte	0x07
	.zero		1


	//   ....[92]....
        /*06e8*/ 	.word	0x00004ea0
        /*06ec*/ 	.word	0x000000ff
        /*06f0*/ 	.word	0x00000000
        /*06f4*/ 	.short	0x0101
        /*06f6*/ 	.byte	0x0e
	.zero		1


	//   ....[93]....
        /*06f8*/ 	.word	0x00004eb0
        /*06fc*/ 	.word	0x000000ff
        /*0700*/ 	.word	0x00000088
        /*0704*/ 	.short	0x010a
        /*0706*/ 	.byte	0x07
	.zero		1


	//   ....[94]....
        /*0708*/ 	.word	0x00005150
        /*070c*/ 	.word	0x000000ff
        /*0710*/ 	.word	0x00000068
        /*0714*/ 	.short	0x010b
        /*0716*/ 	.byte	0x07
	.zero		1


	//   ....[95]....
        /*0718*/ 	.word	0x00005170
        /*071c*/ 	.word	0x000000ff
        /*0720*/ 	.word	0x00000000
        /*0724*/ 	.short	0x0101
        /*0726*/ 	.byte	0x0d
	.zero		1


	//   ....[96]....
        /*0728*/ 	.word	0x000051a0
        /*072c*/ 	.word	0x000000ff
        /*0730*/ 	.word	0x00000070
        /*0734*/ 	.short	0x010a
        /*0736*/ 	.byte	0x07
	.zero		1


	//   ....[97]....
        /*0738*/ 	.word	0x000051c0
        /*073c*/ 	.word	0x000000ff
        /*0740*/ 	.word	0x00000078
        /*0744*/ 	.short	0x010a
        /*0746*/ 	.byte	0x07
	.zero		1


	//   ....[98]....
        /*0748*/ 	.word	0x000051e0
        /*074c*/ 	.word	0x000000ff
        /*0750*/ 	.word	0x00000080
        /*0754*/ 	.short	0x010a
        /*0756*/ 	.byte	0x07
	.zero		1


	//   ....[99]....
        /*0758*/ 	.word	0x00005220
        /*075c*/ 	.word	0x00000000
        /*0760*/ 	.word	0x00000088
        /*0764*/ 	.short	0x010a
        /*0766*/ 	.byte	0xff
	.zero		1


	//   ....[100]....
        /*0768*/ 	.word	0x00005550
        /*076c*/ 	.word	0x00000000
        /*0770*/ 	.word	0x000000a0
        /*0774*/ 	.short	0x010a
        /*0776*/ 	.byte	0xff
	.zero		1


	//   ....[101]....
        /*0778*/ 	.word	0x00005660
        /*077c*/ 	.word	0x00000000
        /*0780*/ 	.word	0x00000000
        /*0784*/ 	.short	0x0101
        /*0786*/ 	.byte	0xff
	.zero		1


	//   ....[102]....
        /*0788*/ 	.word	0x00006050
        /*078c*/ 	.word	0x00000003
        /*0790*/ 	.word	0x00000050
        /*0794*/ 	.short	0x010a
        /*0796*/ 	.byte	0xff
	.zero		1


	//   ....[103]....
        /*0798*/ 	.word	0x00006060
        /*079c*/ 	.word	0x0000006f
        /*07a0*/ 	.word	0x000000c0
        /*07a4*/ 	.short	0x010a
        /*07a6*/ 	.byte	0xff
	.zero		1


	//   ....[104]....
        /*07a8*/ 	.word	0x00006200
        /*07ac*/ 	.word	0x00000003
        /*07b0*/ 	.word	0x00000050
        /*07b4*/ 	.short	0x010a
        /*07b6*/ 	.byte	0xff
	.zero		1


	//   ....[105]....
        /*07b8*/ 	.word	0x00006320
        /*07bc*/ 	.word	0x00000000
        /*07c0*/ 	.word	0x00000000
        /*07c4*/ 	.short	0x0101
        /*07c6*/ 	.byte	0xff
	.zero		1


	//   ....[106]....
        /*07c8*/ 	.word	0x000063a0
        /*07cc*/ 	.word	0x0000006f
        /*07d0*/ 	.word	0x000000c0
        /*07d4*/ 	.short	0x010a
        /*07d6*/ 	.byte	0xff
	.zero		1


	//   ....[107]....
        /*07d8*/ 	.word	0x00006f40
        /*07dc*/ 	.word	0x00000000
        /*07e0*/ 	.word	0x00000050
        /*07e4*/ 	.short	0x010a
        /*07e6*/ 	.byte	0xff
	.zero		1


	//   ....[108]....
        /*07e8*/ 	.word	0x00007000
        /*07ec*/ 	.word	0x00000000
        /*07f0*/ 	.word	0x00000050
        /*07f4*/ 	.short	0x010a
        /*07f6*/ 	.byte	0xff
	.zero		1


	//   ....[109]....
        /*07f8*/ 	.word	0x00007130
        /*07fc*/ 	.word	0x00000000
        /*0800*/ 	.word	0x00000000
        /*0804*/ 	.short	0x0101
        /*0806*/ 	.byte	0xff
	.zero		1


	//   ....[110]....
        /*0808*/ 	.word	0x00007ce0
        /*080c*/ 	.word	0x00000000
        /*0810*/ 	.word	0x00000050
        /*0814*/ 	.short	0x010a
        /*0816*/ 	.byte	0xff
	.zero		1


	//   ....[111]....
        /*0818*/ 	.word	0x00007da0
        /*081c*/ 	.word	0x00000000
        /*0820*/ 	.word	0x00000050
        /*0824*/ 	.short	0x010a
        /*0826*/ 	.byte	0xff
	.zero		1


	//   ....[112]....
        /*0828*/ 	.word	0x00007ed0
        /*082c*/ 	.word	0x00000000
        /*0830*/ 	.word	0x00000000
        /*0834*/ 	.short	0x0101
        /*0836*/ 	.byte	0xff
	.zero		1


	//   ....[113]....
        /*0838*/ 	.word	0x00008aa0
        /*083c*/ 	.word	0x00000000
        /*0840*/ 	.word	0x00000050
        /*0844*/ 	.short	0x010a
        /*0846*/ 	.byte	0xff
	.zero		1


	//   ....[114]....
        /*0848*/ 	.word	0x00008b60
        /*084c*/ 	.word	0x00000000
        /*0850*/ 	.word	0x00000050
        /*0854*/ 	.short	0x010a
        /*0856*/ 	.byte	0xff
	.zero		1


	//   ....[115]....
        /*0858*/ 	.word	0x00008c90
        /*085c*/ 	.word	0x00000000
        /*0860*/ 	.word	0x00000000
        /*0864*/ 	.short	0x0101
        /*0866*/ 	.byte	0xff
	.zero		1


	//   ....[116]....
        /*0868*/ 	.word	0x00008f90
        /*086c*/ 	.word	0x0000006f
        /*0870*/ 	.word	0x00000000
        /*0874*/ 	.short	0x0101
        /*0876*/ 	.byte	0xff
	.zero		1


	//   ....[117]....
        /*0878*/ 	.word	0x00009940
        /*087c*/ 	.word	0x00000002
        /*0880*/ 	.word	0x00000110
        /*0884*/ 	.short	0x010a
        /*0886*/ 	.byte	0xff
	.zero		1


	//   ....[118]....
        /*0888*/ 	.word	0x000099a0
        /*088c*/ 	.word	0x00000002
        /*0890*/ 	.word	0x00000028
        /*0894*/ 	.short	0x010a
        /*0896*/ 	.byte	0xff
	.zero		1


	//   ....[119]....
        /*0898*/ 	.word	0x00009a00
        /*089c*/ 	.word	0x00000002
        /*08a0*/ 	.word	0x00000028
        /*08a4*/ 	.short	0x010a
        /*08a6*/ 	.byte	0xff
	.zero		1


	//   ....[120]....
        /*08a8*/ 	.word	0x00009a50
        /*08ac*/ 	.word	0x00000002
        /*08b0*/ 	.word	0x000000a0
        /*08b4*/ 	.short	0x010a
        /*08b6*/ 	.byte	0xff
	.zero		1


	//   ....[121]....
        /*08b8*/ 	.word	0x00009ab0
        /*08bc*/ 	.word	0x00000000
        /*08c0*/ 	.word	0x00000000
        /*08c4*/ 	.short	0x010a
        /*08c6*/ 	.byte	0xff
	.zero		1


	//   ....[122]....
        /*08c8*/ 	.word	0x00009b10
        /*08cc*/ 	.word	0x00000000
        /*08d0*/ 	.word	0x00000000
        /*08d4*/ 	.short	0x010a
        /*08d6*/ 	.byte	0xff
	.zero		1


	//   ....[123]....
        /*08d8*/ 	.word	0x00009b70
        /*08dc*/ 	.word	0x00000000
        /*08e0*/ 	.word	0x00000000
        /*08e4*/ 	.short	0x010a
        /*08e6*/ 	.byte	0xff
	.zero		1


	//   ....[124]....
        /*08e8*/ 	.word	0x00009bd0
        /*08ec*/ 	.word	0x00000000
        /*08f0*/ 	.word	0x00000000
        /*08f4*/ 	.short	0x010a
        /*08f6*/ 	.byte	0xff
	.zero		1


	//   ....[125]....
        /*08f8*/ 	.word	0x00009c20
        /*08fc*/ 	.word	0x00000000
        /*0900*/ 	.word	0x00000100
        /*0904*/ 	.short	0x010a
        /*0906*/ 	.byte	0xff
	.zero		1


	//   ....[126]....
        /*0908*/ 	.word	0x00009c80
        /*090c*/ 	.word	0x00000000
        /*0910*/ 	.word	0x000000b0
        /*0914*/ 	.short	0x010a
        /*0916*/ 	.byte	0xff
	.zero		1


	//   ....[127]....
        /*0918*/ 	.word	0x00009cd0
        /*091c*/ 	.word	0x00000000
        /*0920*/ 	.word	0x000000a0
        /*0924*/ 	.short	0x010a
        /*0926*/ 	.byte	0xff
	.zero		1


	//   ....[128]....
        /*0928*/ 	.word	0x00009d30
        /*092c*/ 	.word	0x00000000
        /*0930*/ 	.word	0x000000b0
        /*0934*/ 	.short	0x010a
        /*0936*/ 	.byte	0xff
	.zero		1


	//   ....[129]....
        /*0938*/ 	.word	0x00009d90
        /*093c*/ 	.word	0x00000004
        /*0940*/ 	.word	0x00000008
        /*0944*/ 	.short	0x010a
        /*0946*/ 	.byte	0xff
	.zero		1


	//   ....[130]....
        /*0948*/ 	.word	0x00009e70
        /*094c*/ 	.word	0x00000002
        /*0950*/ 	.word	0x00000008
        /*0954*/ 	.short	0x010a
        /*0956*/ 	.byte	0xff
	.zero		1


	//   ....[131]....
        /*0958*/ 	.word	0x00009ec0
        /*095c*/ 	.word	0x00000000
        /*0960*/ 	.word	0x000000a0
        /*0964*/ 	.short	0x010a
        /*0966*/ 	.byte	0xff
	.zero		1


	//   ....[132]....
        /*0968*/ 	.word	0x00009f20
        /*096c*/ 	.word	0x00000000
        /*0970*/ 	.word	0x000000e0
        /*0974*/ 	.short	0x010a
        /*0976*/ 	.byte	0xff
	.zero		1


	//   ....[133]....
        /*0978*/ 	.word	0x00009f80
        /*097c*/ 	.word	0x00000000
        /*0980*/ 	.word	0x00000000
        /*0984*/ 	.short	0x010a
        /*0986*/ 	.byte	0xff
	.zero		1


	//   ....[134]....
        /*0988*/ 	.word	0x00009fe0
        /*098c*/ 	.word	0x00000000
        /*0990*/ 	.word	0x00000000
        /*0994*/ 	.short	0x010a
        /*0996*/ 	.byte	0xff
	.zero		1


	//   ....[135]....
        /*0998*/ 	.word	0x0000a040
        /*099c*/ 	.word	0x00000000
        /*09a0*/ 	.word	0x00000000
        /*09a4*/ 	.short	0x010a
        /*09a6*/ 	.byte	0xff
	.zero		1


	//   ....[136]....
        /*09a8*/ 	.word	0x0000a0a0
        /*09ac*/ 	.word	0x00000000
        /*09b0*/ 	.word	0x00000000
        /*09b4*/ 	.short	0x010a
        /*09b6*/ 	.byte	0xff
	.zero		1


	//   ....[137]....
        /*09b8*/ 	.word	0x0000a100
        /*09bc*/ 	.word	0x00000000
        /*09c0*/ 	.word	0x00000120
        /*09c4*/ 	.short	0x010a
        /*09c6*/ 	.byte	0xff
	.zero		1


	//   ....[138]....
        /*09c8*/ 	.word	0x0000a150
        /*09cc*/ 	.word	0x00000000
        /*09d0*/ 	.word	0x000000a0
        /*09d4*/ 	.short	0x010a
        /*09d6*/ 	.byte	0xff
	.zero		1


	//   ....[139]....
        /*09d8*/ 	.word	0x0000a1b0
        /*09dc*/ 	.word	0x00000000
        /*09e0*/ 	.word	0x00000098
        /*09e4*/ 	.short	0x010a
        /*09e6*/ 	.byte	0xff
	.zero		1


	//   ....[140]....
        /*09e8*/ 	.word	0x0000a210
        /*09ec*/ 	.word	0x00000000
        /*09f0*/ 	.word	0x00000070
        /*09f4*/ 	.short	0x010a
        /*09f6*/ 	.byte	0xff
	.zero		1


	//   ....[141]....
        /*09f8*/ 	.word	0x0000a270
        /*09fc*/ 	.word	0x00000000
        /*0a00*/ 	.word	0x00000078
        /*0a04*/ 	.short	0x010a
        /*0a06*/ 	.byte	0xff
	.zero		1


	//   ....[142]....
        /*0a08*/ 	.word	0x0000a2d0
        /*0a0c*/ 	.word	0x00000000
        /*0a10*/ 	.word	0x00000080
        /*0a14*/ 	.short	0x010a
        /*0a16*/ 	.byte	0xff
	.zero		1


	//   ....[143]....
        /*0a18*/ 	.word	0x0000a330
        /*0a1c*/ 	.word	0x00000000
        /*0a20*/ 	.word	0x00000088
        /*0a24*/ 	.short	0x010a
        /*0a26*/ 	.byte	0xff
	.zero		1


	//   ....[144]....
        /*0a28*/ 	.word	0x0000a390
        /*0a2c*/ 	.word	0x00000000
        /*0a30*/ 	.word	0x00000070
        /*0a34*/ 	.short	0x010a
        /*0a36*/ 	.byte	0xff
	.zero		1


	//   ....[145]....
        /*0a38*/ 	.word	0x0000a3f0
        /*0a3c*/ 	.word	0x00000000
        /*0a40*/ 	.word	0x00000078
        /*0a44*/ 	.short	0x010a
        /*0a46*/ 	.byte	0xff
	.zero		1


	//   ....[146]....
        /*0a48*/ 	.word	0x0000a450
        /*0a4c*/ 	.word	0x00000000
        /*0a50*/ 	.word	0x00000080
        /*0a54*/ 	.short	0x010a
        /*0a56*/ 	.byte	0xff
	.zero		1


	//   ....[147]....
        /*0a58*/ 	.word	0x0000a4a0
        /*0a5c*/ 	.word	0x00000000
        /*0a60*/ 	.word	0x000000a0
        /*0a64*/ 	.short	0x010a
        /*0a66*/ 	.byte	0xff
	.zero		1


	//   ....[148]....
        /*0a68*/ 	.word	0x0000a4f0
        /*0a6c*/ 	.word	0x00000003
        /*0a70*/ 	.word	0x00000050
        /*0a74*/ 	.short	0x010a
        /*0a76*/ 	.byte	0xff
	.zero		1


	//   ....[149]....
        /*0a78*/ 	.word	0x0000a540
        /*0a7c*/ 	.word	0x0000006f
        /*0a80*/ 	.word	0x000000c0
        /*0a84*/ 	.short	0x010a
        /*0a86*/ 	.byte	0xff
	.zero		1


	//   ....[150]....
        /*0a88*/ 	.word	0x0000a590
        /*0a8c*/ 	.word	0x00000000
        /*0a90*/ 	.word	0x00000050
        /*0a94*/ 	.short	0x010a
        /*0a96*/ 	.byte	0xff
	.zero		1


	//   ....[151]....
        /*0a98*/ 	.word	0x0000a5e0
        /*0a9c*/ 	.word	0x00000000
        /*0aa0*/ 	.word	0x00000050
        /*0aa4*/ 	.short	0x010a
        /*0aa6*/ 	.byte	0xff
	.zero		1


	//   ....[152]....
        /*0aa8*/ 	.word	0x0000a630
        /*0aac*/ 	.word	0x00000000
        /*0ab0*/ 	.word	0x00000050
        /*0ab4*/ 	.short	0x010a
        /*0ab6*/ 	.byte	0xff
	.zero		1


	//----- nvinfo : EIATTR_NUM_MBARRIERS
	.align		4
.L_48:
        /*0ab8*/ 	.byte	0x03, 0x38
        /*0aba*/ 	.short	0x0025


	//----- nvinfo : EIATTR_EXIT_INSTR_OFFSETS
	.align		4
        /*0abc*/ 	.byte	0x04, 0x1c
        /*0abe*/ 	.short	(.L_50 - .L_49)


	//   ....[0]....
.L_49:
        /*0ac0*/ 	.word	0x000028e0


	//   ....[1]....
        /*0ac4*/ 	.word	0x00002de0


	//   ....[2]....
        /*0ac8*/ 	.word	0x00002e40


	//   ....[3]....
        /*0acc*/ 	.word	0x00004070


	//   ....[4]....
        /*0ad0*/ 	.word	0x00005250


	//   ....[5]....
        /*0ad4*/ 	.word	0x00005290


	//   ....[6]....
        /*0ad8*/ 	.word	0x00009930


	//----- nvinfo : EIATTR_MAX_THREADS
	.align		4
.L_50:
        /*0adc*/ 	.byte	0x04, 0x05
        /*0ade*/ 	.short	(.L_52 - .L_51)
.L_51:
        /*0ae0*/ 	.word	0x00000100
        /*0ae4*/ 	.word	0x00000001
        /*0ae8*/ 	.word	0x00000001


	//----- nvinfo : EIATTR_CRS_STACK_SIZE
	.align		4
.L_52:
        /*0aec*/ 	.byte	0x04, 0x1e
        /*0aee*/ 	.short	(.L_54 - .L_53)
.L_53:
        /*0af0*/ 	.word	0x00000000


	//----- nvinfo : EIATTR_CBANK_PARAM_SIZE
	.align		4
.L_54:
        /*0af4*/ 	.byte	0x03, 0x19
        /*0af6*/ 	.short	0x0800


	//----- nvinfo : EIATTR_PARAM_CBANK
	.align		4
        /*0af8*/ 	.byte	0x04, 0x0a
        /*0afa*/ 	.short	(.L_56 - .L_55)
	.align		4
.L_55:
        /*0afc*/ 	.word	index@(.nv.constant0._ZN7cutlass13device_kernelINS_4gemm6kernel13GemmUniversalIN4cute5tupleIJiiiiEEENS1_10collective13CollectiveMmaINS1_35MainloopSm100TmaUmmaWarpSpecializedILi5ELi2ELi4ENS5_IJNS4_1CILi2EEENSA_ILi1EEESC_EEEEENS5_IJNSA_ILi128EEENSA_ILi256EEENSA_ILi32EEEEEENS_12float_e5m2_tENS5_IJlSC_lEEESJ_SK_NS4_8TiledMMAINS4_8MMA_AtomIJNS4_10MMA_TraitsINS4_25SM100_MMA_F8F6F4_2x1SM_SSEJSJ_SJ_fSF_SG_NS4_17integral_constantINS4_4UMMA5MajorELSR_0EEESS_NSP_INSQ_7ScaleInELST_0EEESU_EEEEEENS4_6LayoutINS5_IJSC_SC_SC_EEENS5_IJNSA_ILi0EEESZ_SZ_EEEEENS5_IJNS4_10UnderscoreES12_S12_EEEEENS4_18SM100_TMA_2SM_LOADENS4_14ComposedLayoutINS4_7SwizzleILi1ELi4ELi3EEENS4_18smem_ptr_flag_bitsILi8EEENSX_INS5_IJNSA_ILi8EEESH_EEENS5_IJSH_SC_EEEEEEEvNS4_8identityES15_S1F_vS1G_EENS_8epilogue10collective18CollectiveEpilogueINS1I_23Sm100TmaWarpSpecializedILi4ELi2ELi32ELb0ELb0EEEJNS5_IJNSA_ILi64EEESG_SH_EEENS5_IJNSX_IS1N_SC_EENSX_INS5_IJSH_SB_EEENS5_IJSC_SF_EEEEEEEESJ_SK_SJ_SK_NS1I_6fusion15FusionCallbacksIS1M_NS1U_17LinearCombinationISJ_fSJ_fLNS_15FloatRoundStyleE2EEES1O_S1T_JEEENS4_5SM1004TMEM4LOAD26SM100_TMEM_LOAD_32dp32b32xENS4_13SM90_TMA_LOADES1F_NS4_39AutoVectorizingCopyWithAssumedAlignmentILi128EEENS4_14SM90_TMA_STOREES1F_S26_S26_EEEvvEEEEvNT_6ParamsE)
        /*0b00*/ 	.short	0x0380
        /*0b02*/ 	.short	0x0800


	//----- nvinfo : EIATTR_SW_WAR
	.align		4
.L_56:
        /*0b04*/ 	.byte	0x04, 0x36
        /*0b06*/ 	.short	(.L_58 - .L_57)
.L_57:
        /*0b08*/ 	.word	0x00000008
.L_58:


//--------------------- .nv.callgraph             --------------------------
	.section	.nv.callgraph,"",@"SHT_CUDA_CALLGRAPH"
	.align	4
	.sectionentsize	8
	.align		4
        /*0000*/ 	.word	0x00000000
	.align		4
        /*0004*/ 	.word	0xffffffff
	.align		4
        /*0008*/ 	.word	index@(_ZN7cutlass13device_kernelINS_4gemm6kernel13GemmUniversalIN4cute5tupleIJiiiiEEENS1_10collective13CollectiveMmaINS1_35MainloopSm100TmaUmmaWarpSpecializedILi5ELi2ELi4ENS5_IJNS4_1CILi2EEENSA_ILi1EEESC_EEEEENS5_IJNSA_ILi128EEENSA_ILi256EEENSA_ILi32EEEEEENS_12float_e5m2_tENS5_IJlSC_lEEESJ_SK_NS4_8TiledMMAINS4_8MMA_AtomIJNS4_10MMA_TraitsINS4_25SM100_MMA_F8F6F4_2x1SM_SSEJSJ_SJ_fSF_SG_NS4_17integral_constantINS4_4UMMA5MajorELSR_0EEESS_NSP_INSQ_7ScaleInELST_0EEESU_EEEEEENS4_6LayoutINS5_IJSC_SC_SC_EEENS5_IJNSA_ILi0EEESZ_SZ_EEEEENS5_IJNS4_10UnderscoreES12_S12_EEEEENS4_18SM100_TMA_2SM_LOADENS4_14ComposedLayoutINS4_7SwizzleILi1ELi4ELi3EEENS4_18smem_ptr_flag_bitsILi8EEENSX_INS5_IJNSA_ILi8EEESH_EEENS5_IJSH_SC_EEEEEEEvNS4_8identityES15_S1F_vS1G_EENS_8epilogue10collective18CollectiveEpilogueINS1I_23Sm100TmaWarpSpecializedILi4ELi2ELi32ELb0ELb0EEEJNS5_IJNSA_ILi64EEESG_SH_EEENS5_IJNSX_IS1N_SC_EENSX_INS5_IJSH_SB_EEENS5_IJSC_SF_EEEEEEEESJ_SK_SJ_SK_NS1I_6fusion15FusionCallbacksIS1M_NS1U_17LinearCombinationISJ_fSJ_fLNS_15FloatRoundStyleE2EEES1O_S1T_JEEENS4_5SM1004TMEM4LOAD26SM100_TMEM_LOAD_32dp32b32xENS4_13SM90_TMA_LOADES1F_NS4_39AutoVectorizingCopyWithAssumedAlignmentILi128EEENS4_14SM90_TMA_STOREES1F_S26_S26_EEEvvEEEEvNT_6ParamsE)
	.align		4
        /*000c*/ 	.word	index@(__assertfail)
	.align		4
        /*0010*/ 	.word	0x00000000
	.align		4
        /*0014*/ 	.word	0xfffffffe
	.align		4
        /*0018*/ 	.word	0x00000000
	.align		4
        /*001c*/ 	.word	0xfffffffd
	.align		4
        /*0020*/ 	.word	0x00000000
	.align		4
        /*0024*/ 	.word	0xfffffffc


//--------------------- .nv.constant4             --------------------------
	.section	.nv.constant4,"a",@progbits
	.align	8
	.align		8
.nv.constant4:
        /*0000*/ 	.dword	__assertfail
	.align		8
        /*0008*/ 	.dword	__unnamed_1
	.align		8
        /*0010*/ 	.dword	__unnamed_2
	.align		8
        /*0018*/ 	.dword	__unnamed_3
	.align		8
        /*0020*/ 	.dword	_ZN40_INTERNAL_f5a4d1fb_4_k_cu_564fbb2f_106524cuda3std3__45__cpo5beginE
	.align		8
        /*0028*/ 	.dword	_ZN40_INTERNAL_f5a4d1fb_4_k_cu_564fbb2f_106524cuda3std3__45__cpo3endE
	.align		8
        /*0030*/ 	.dword	_ZN40_INTERNAL_f5a4d1fb_4_k_cu_564fbb2f_106524cuda3std3__45__cpo6cbeginE
	.align		8
        /*0038*/ 	.dword	_ZN40_INTERNAL_f5a4d1fb_4_k_cu_564fbb2f_106524cuda3std3__45__cpo4cendE
	.align		8
        /*0040*/ 	.dword	_ZN40_INTERNAL_f5a4d1fb_4_k_cu_564fbb2f_106524cuda3std3__442_GLOBAL__N__f5a4d1fb_4_k_cu_564fbb2f_106526ignoreE
	.align		8
        /*0048*/ 	.dword	_ZN40_INTERNAL_f5a4d1fb_4_k_cu_564fbb2f_106524cuda3std3__419piecewise_constructE
	.align		8
        /*0050*/ 	.dword	_ZN40_INTERNAL_f5a4d1fb_4_k_cu_564fbb2f_106524cuda3std3__48in_placeE
	.align		8
        /*0058*/ 	.dword	_ZN40_INTERNAL_f5a4d1fb_4_k_cu_564fbb2f_106524cuda3std6ranges3__45__cpo4swapE
	.align		8
        /*0060*/ 	.dword	_ZN40_INTERNAL_f5a4d1fb_4_k_cu_564fbb2f_106524cuda3std6ranges3__45__cpo9iter_moveE
	.align		8
        /*0068*/ 	.dword	_ZN40_INTERNAL_f5a4d1fb_4_k_cu_564fbb2f_106524cute7productE
	.align		8
        /*0070*/ 	.dword	_ZN40_INTERNAL_f5a4d1fb_4_k_cu_564fbb2f_106524cute1_E
	.align		8
        /*0078*/ 	.dword	$str$25
	.align		8
        /*0080*/ 	.dword	$str$26
	.align		8
        /*0088*/ 	.dword	$str$27
	.align		8
        /*0090*/ 	.dword	$str$28


//--------------------- .text._ZN7cutlass13device_kernelINS_4gemm6kernel13GemmUniversalIN4cute5tupleIJiiiiEEENS1_10collective13CollectiveMmaINS1_35MainloopSm100TmaUmmaWarpSpecializedILi5ELi2ELi4ENS5_IJNS4_1CILi2EEENSA_ILi1EEESC_EEEEENS5_IJNSA_ILi128EEENSA_ILi256EEENSA_ILi32EEEEEENS_12float_e5m2_tENS5_IJlSC_lEEESJ_SK_NS4_8TiledMMAINS4_8MMA_AtomIJNS4_10MMA_TraitsINS4_25SM100_MMA_F8F6F4_2x1SM_SSEJSJ_SJ_fSF_SG_NS4_17integral_constantINS4_4UMMA5MajorELSR_0EEESS_NSP_INSQ_7ScaleInELST_0EEESU_EEEEEENS4_6LayoutINS5_IJSC_SC_SC_EEENS5_IJNSA_ILi0EEESZ_SZ_EEEEENS5_IJNS4_10UnderscoreES12_S12_EEEEENS4_18SM100_TMA_2SM_LOADENS4_14ComposedLayoutINS4_7SwizzleILi1ELi4ELi3EEENS4_18smem_ptr_flag_bitsILi8EEENSX_INS5_IJNSA_ILi8EEESH_EEENS5_IJSH_SC_EEEEEEEvNS4_8identityES15_S1F_vS1G_EENS_8epilogue10collective18CollectiveEpilogueINS1I_23Sm100TmaWarpSpecializedILi4ELi2ELi32ELb0ELb0EEEJNS5_IJNSA_ILi64EEESG_SH_EEENS5_IJNSX_IS1N_SC_EENSX_INS5_IJSH_SB_EEENS5_IJSC_SF_EEEEEEEESJ_SK_SJ_SK_NS1I_6fusion15FusionCallbacksIS1M_NS1U_17LinearCombinationISJ_fSJ_fLNS_15FloatRoundStyleE2EEES1O_S1T_JEEENS4_5SM1004TMEM4LOAD26SM100_TMEM_LOAD_32dp32b32xENS4_13SM90_TMA_LOADES1F_NS4_39AutoVectorizingCopyWithAssumedAlignmentILi128EEENS4_14SM90_TMA_STOREES1F_S26_S26_EEEvvEEEEvNT_6ParamsE --------------------------
	.section	.text._ZN7cutlass13device_kernelINS_4gemm6kernel13GemmUniversalIN4cute5tupleIJiiiiEEENS1_10collective13CollectiveMmaINS1_35MainloopSm100TmaUmmaWarpSpecializedILi5ELi2ELi4ENS5_IJNS4_1CILi2EEENSA_ILi1EEESC_EEEEENS5_IJNSA_ILi128EEENSA_ILi256EEENSA_ILi32EEEEEENS_12float_e5m2_tENS5_IJlSC_lEEESJ_SK_NS4_8TiledMMAINS4_8MMA_AtomIJNS4_10MMA_TraitsINS4_25SM100_MMA_F8F6F4_2x1SM_SSEJSJ_SJ_fSF_SG_NS4_17integral_constantINS4_4UMMA5MajorELSR_0EEESS_NSP_INSQ_7ScaleInELST_0EEESU_EEEEEENS4_6LayoutINS5_IJSC_SC_SC_EEENS5_IJNSA_ILi0EEESZ_SZ_EEEEENS5_IJNS4_10UnderscoreES12_S12_EEEEENS4_18SM100_TMA_2SM_LOADENS4_14ComposedLayoutINS4_7SwizzleILi1ELi4ELi3EEENS4_18smem_ptr_flag_bitsILi8EEENSX_INS5_IJNSA_ILi8EEESH_EEENS5_IJSH_SC_EEEEEEEvNS4_8identityES15_S1F_vS1G_EENS_8epilogue10collective18CollectiveEpilogueINS1I_23Sm100TmaWarpSpecializedILi4ELi2ELi32ELb0ELb0EEEJNS5_IJNSA_ILi64EEESG_SH_EEENS5_IJNSX_IS1N_SC_EENSX_INS5_IJSH_SB_EEENS5_IJSC_SF_EEEEEEEESJ_SK_SJ_SK_NS1I_6fusion15FusionCallbacksIS1M_NS1U_17LinearCombinationISJ_fSJ_fLNS_15FloatRoundStyleE2EEES1O_S1T_JEEENS4_5SM1004TMEM4LOAD26SM100_TMEM_LOAD_32dp32b32xENS4_13SM90_TMA_LOADES1F_NS4_39AutoVectorizingCopyWithAssumedAlignmentILi128EEENS4_14SM90_TMA_STOREES1F_S26_S26_EEEvvEEEEvNT_6ParamsE,"ax",@progbits
	.align	128
.text._ZN7cutlass13device_kernelINS_4gemm6kernel13GemmUniversalIN4cute5tupleIJiiiiEEENS1_10collective13CollectiveMmaINS1_35MainloopSm100TmaUmmaWarpSpecializedILi5ELi2ELi4ENS5_IJNS4_1CILi2EEENSA_ILi1EEESC_EEEEENS5_IJNSA_ILi128EEENSA_ILi256EEENSA_ILi32EEEEEENS_12float_e5m2_tENS5_IJlSC_lEEESJ_SK_NS4_8TiledMMAINS4_8MMA_AtomIJNS4_10MMA_TraitsINS4_25SM100_MMA_F8F6F4_2x1SM_SSEJSJ_SJ_fSF_SG_NS4_17integral_constantINS4_4UMMA5MajorELSR_0EEESS_NSP_INSQ_7ScaleInELST_0EEESU_EEEEEENS4_6LayoutINS5_IJSC_SC_SC_EEENS5_IJNSA_ILi0EEESZ_SZ_EEEEENS5_IJNS4_10UnderscoreES12_S12_EEEEENS4_18SM100_TMA_2SM_LOADENS4_14ComposedLayoutINS4_7SwizzleILi1ELi4ELi3EEENS4_18smem_ptr_flag_bitsILi8EEENSX_INS5_IJNSA_ILi8EEESH_EEENS5_IJSH_SC_EEEEEEEvNS4_8identityES15_S1F_vS1G_EENS_8epilogue10collective18CollectiveEpilogueINS1I_23Sm100TmaWarpSpecializedILi4ELi2ELi32ELb0ELb0EEEJNS5_IJNSA_ILi64EEESG_SH_EEENS5_IJNSX_IS1N_SC_EENSX_INS5_IJSH_SB_EEENS5_IJSC_SF_EEEEEEEESJ_SK_SJ_SK_NS1I_6fusion15FusionCallbacksIS1M_NS1U_17LinearCombinationISJ_fSJ_fLNS_15FloatRoundStyleE2EEES1O_S1T_JEEENS4_5SM1004TMEM4LOAD26SM100_TMEM_LOAD_32dp32b32xENS4_13SM90_TMA_LOADES1F_NS4_39AutoVectorizingCopyWithAssumedAlignmentILi128EEENS4_14SM90_TMA_STOREES1F_S26_S26_EEEvvEEEEvNT_6ParamsE:
        .type           _ZN7cutlass13device_kernelINS_4gemm6kernel13GemmUniversalIN4cute5tupleIJiiiiEEENS1_10collective13CollectiveMmaINS1_35MainloopSm100TmaUmmaWarpSpecializedILi5ELi2ELi4ENS5_IJNS4_1CILi2EEENSA_ILi1EEESC_EEEEENS5_IJNSA_ILi128EEENSA_ILi256EEENSA_ILi32EEEEEENS_12float_e5m2_tENS5_IJlSC_lEEESJ_SK_NS4_8TiledMMAINS4_8MMA_AtomIJNS4_10MMA_TraitsINS4_25SM100_MMA_F8F6F4_2x1SM_SSEJSJ_SJ_fSF_SG_NS4_17integral_constantINS4_4UMMA5MajorELSR_0EEESS_NSP_INSQ_7ScaleInELST_0EEESU_EEEEEENS4_6LayoutINS5_IJSC_SC_SC_EEENS5_IJNSA_ILi0EEESZ_SZ_EEEEENS5_IJNS4_10UnderscoreES12_S12_EEEEENS4_18SM100_TMA_2SM_LOADENS4_14ComposedLayoutINS4_7SwizzleILi1ELi4ELi3EEENS4_18smem_ptr_flag_bitsILi8EEENSX_INS5_IJNSA_ILi8EEESH_EEENS5_IJSH_SC_EEEEEEEvNS4_8identityES15_S1F_vS1G_EENS_8epilogue10collective18CollectiveEpilogueINS1I_23Sm100TmaWarpSpecializedILi4ELi2ELi32ELb0ELb0EEEJNS5_IJNSA_ILi64EEESG_SH_EEENS5_IJNSX_IS1N_SC_EENSX_INS5_IJSH_SB_EEENS5_IJSC_SF_EEEEEEEESJ_SK_SJ_SK_NS1I_6fusion15FusionCallbacksIS1M_NS1U_17LinearCombinationISJ_fSJ_fLNS_15FloatRoundStyleE2EEES1O_S1T_JEEENS4_5SM1004TMEM4LOAD26SM100_TMEM_LOAD_32dp32b32xENS4_13SM90_TMA_LOADES1F_NS4_39AutoVectorizingCopyWithAssumedAlignmentILi128EEENS4_14SM90_TMA_STOREES1F_S26_S26_EEEvvEEEEvNT_6ParamsE,@function
        .size           _ZN7cutlass13device_kernelINS_4gemm6kernel13GemmUniversalIN4cute5tupleIJiiiiEEENS1_10collective13CollectiveMmaINS1_35MainloopSm100TmaUmmaWarpSpecializedILi5ELi2ELi4ENS5_IJNS4_1CILi2EEENSA_ILi1EEESC_EEEEENS5_IJNSA_ILi128EEENSA_ILi256EEENSA_ILi32EEEEEENS_12float_e5m2_tENS5_IJlSC_lEEESJ_SK_NS4_8TiledMMAINS4_8MMA_AtomIJNS4_10MMA_TraitsINS4_25SM100_MMA_F8F6F4_2x1SM_SSEJSJ_SJ_fSF_SG_NS4_17integral_constantINS4_4UMMA5MajorELSR_0EEESS_NSP_INSQ_7ScaleInELST_0EEESU_EEEEEENS4_6LayoutINS5_IJSC_SC_SC_EEENS5_IJNSA_ILi0EEESZ_SZ_EEEEENS5_IJNS4_10UnderscoreES12_S12_EEEEENS4_18SM100_TMA_2SM_LOADENS4_14ComposedLayoutINS4_7SwizzleILi1ELi4ELi3EEENS4_18smem_ptr_flag_bitsILi8EEENSX_INS5_IJNSA_ILi8EEESH_EEENS5_IJSH_SC_EEEEEEEvNS4_8identityES15_S1F_vS1G_EENS_8epilogue10collective18CollectiveEpilogueINS1I_23Sm100TmaWarpSpecializedILi4ELi2ELi32ELb0ELb0EEEJNS5_IJNSA_ILi64EEESG_SH_EEENS5_IJNSX_IS1N_SC_EENSX_INS5_IJSH_SB_EEENS5_IJSC_SF_EEEEEEEESJ_SK_SJ_SK_NS1I_6fusion15FusionCallbacksIS1M_NS1U_17LinearCombinationISJ_fSJ_fLNS_15FloatRoundStyleE2EEES1O_S1T_JEEENS4_5SM1004TMEM4LOAD26SM100_TMEM_LOAD_32dp32b32xENS4_13SM90_TMA_LOADES1F_NS4_39AutoVectorizingCopyWithAssumedAlignmentILi128EEENS4_14SM90_TMA_STOREES1F_S26_S26_EEEvvEEEEvNT_6ParamsE,(.L_x_194 - _ZN7cutlass13device_kernelINS_4gemm6kernel13GemmUniversalIN4cute5tupleIJiiiiEEENS1_10collective13CollectiveMmaINS1_35MainloopSm100TmaUmmaWarpSpecializedILi5ELi2ELi4ENS5_IJNS4_1CILi2EEENSA_ILi1EEESC_EEEEENS5_IJNSA_ILi128EEENSA_ILi256EEENSA_ILi32EEEEEENS_12float_e5m2_tENS5_IJlSC_lEEESJ_SK_NS4_8TiledMMAINS4_8MMA_AtomIJNS4_10MMA_TraitsINS4_25SM100_MMA_F8F6F4_2x1SM_SSEJSJ_SJ_fSF_SG_NS4_17integral_constantINS4_4UMMA5MajorELSR_0EEESS_NSP_INSQ_7ScaleInELST_0EEESU_EEEEEENS4_6LayoutINS5_IJSC_SC_SC_EEENS5_IJNSA_ILi0EEESZ_SZ_EEEEENS5_IJNS4_10UnderscoreES12_S12_EEEEENS4_18SM100_TMA_2SM_LOADENS4_14ComposedLayoutINS4_7SwizzleILi1ELi4ELi3EEENS4_18smem_ptr_flag_bitsILi8EEENSX_INS5_IJNSA_ILi8EEESH_EEENS5_IJSH_SC_EEEEEEEvNS4_8identityES15_S1F_vS1G_EENS_8epilogue10collective18CollectiveEpilogueINS1I_23Sm100TmaWarpSpecializedILi4ELi2ELi32ELb0ELb0EEEJNS5_IJNSA_ILi64EEESG_SH_EEENS5_IJNSX_IS1N_SC_EENSX_INS5_IJSH_SB_EEENS5_IJSC_SF_EEEEEEEESJ_SK_SJ_SK_NS1I_6fusion15FusionCallbacksIS1M_NS1U_17LinearCombinationISJ_fSJ_fLNS_15FloatRoundStyleE2EEES1O_S1T_JEEENS4_5SM1004TMEM4LOAD26SM100_TMEM_LOAD_32dp32b32xENS4_13SM90_TMA_LOADES1F_NS4_39AutoVectorizingCopyWithAssumedAlignmentILi128EEENS4_14SM90_TMA_STOREES1F_S26_S26_EEEvvEEEEvNT_6ParamsE)
        .other          _ZN7cutlass13device_kernelINS_4gemm6kernel13GemmUniversalIN4cute5tupleIJiiiiEEENS1_10collective13CollectiveMmaINS1_35MainloopSm100TmaUmmaWarpSpecializedILi5ELi2ELi4ENS5_IJNS4_1CILi2EEENSA_ILi1EEESC_EEEEENS5_IJNSA_ILi128EEENSA_ILi256EEENSA_ILi32EEEEEENS_12float_e5m2_tENS5_IJlSC_lEEESJ_SK_NS4_8TiledMMAINS4_8MMA_AtomIJNS4_10MMA_TraitsINS4_25SM100_MMA_F8F6F4_2x1SM_SSEJSJ_SJ_fSF_SG_NS4_17integral_constantINS4_4UMMA5MajorELSR_0EEESS_NSP_INSQ_7ScaleInELST_0EEESU_EEEEEENS4_6LayoutINS5_IJSC_SC_SC_EEENS5_IJNSA_ILi0EEESZ_SZ_EEEEENS5_IJNS4_10UnderscoreES12_S12_EEEEENS4_18SM100_TMA_2SM_LOADENS4_14ComposedLayoutINS4_7SwizzleILi1ELi4ELi3EEENS4_18smem_ptr_flag_bitsILi8EEENSX_INS5_IJNSA_ILi8EEESH_EEENS5_IJSH_SC_EEEEEEEvNS4_8identityES15_S1F_vS1G_EENS_8epilogue10collective18CollectiveEpilogueINS1I_23Sm100TmaWarpSpecializedILi4ELi2ELi32ELb0ELb0EEEJNS5_IJNSA_ILi64EEESG_SH_EEENS5_IJNSX_IS1N_SC_EENSX_INS5_IJSH_SB_EEENS5_IJSC_SF_EEEEEEEESJ_SK_SJ_SK_NS1I_6fusion15FusionCallbacksIS1M_NS1U_17LinearCombinationISJ_fSJ_fLNS_15FloatRoundStyleE2EEES1O_S1T_JEEENS4_5SM1004TMEM4LOAD26SM100_TMEM_LOAD_32dp32b32xENS4_13SM90_TMA_LOADES1F_NS4_39AutoVectorizingCopyWithAssumedAlignmentILi128EEENS4_14SM90_TMA_STOREES1F_S26_S26_EEEvvEEEEvNT_6ParamsE,@"STO_CUDA_ENTRY STV_DEFAULT"
_ZN7cutlass13device_kernelINS_4gemm6kernel13GemmUniversalIN4cute5tupleIJiiiiEEENS1_10collective13CollectiveMmaINS1_35MainloopSm100TmaUmmaWarpSpecializedILi5ELi2ELi4ENS5_IJNS4_1CILi2EEENSA_ILi1EEESC_EEEEENS5_IJNSA_ILi128EEENSA_ILi256EEENSA_ILi32EEEEEENS_12float_e5m2_tENS5_IJlSC_lEEESJ_SK_NS4_8TiledMMAINS4_8MMA_AtomIJNS4_10MMA_TraitsINS4_25SM100_MMA_F8F6F4_2x1SM_SSEJSJ_SJ_fSF_SG_NS4_17integral_constantINS4_4UMMA5MajorELSR_0EEESS_NSP_INSQ_7ScaleInELST_0EEESU_EEEEEENS4_6LayoutINS5_IJSC_SC_SC_EEENS5_IJNSA_ILi0EEESZ_SZ_EEEEENS5_IJNS4_10UnderscoreES12_S12_EEEEENS4_18SM100_TMA_2SM_LOADENS4_14ComposedLayoutINS4_7SwizzleILi1ELi4ELi3EEENS4_18smem_ptr_flag_bitsILi8EEENSX_INS5_IJNSA_ILi8EEESH_EEENS5_IJSH_SC_EEEEEEEvNS4_8identityES15_S1F_vS1G_EENS_8epilogue10collective18CollectiveEpilogueINS1I_23Sm100TmaWarpSpecializedILi4ELi2ELi32ELb0ELb0EEEJNS5_IJNSA_ILi64EEESG_SH_EEENS5_IJNSX_IS1N_SC_EENSX_INS5_IJSH_SB_EEENS5_IJSC_SF_EEEEEEEESJ_SK_SJ_SK_NS1I_6fusion15FusionCallbacksIS1M_NS1U_17LinearCombinationISJ_fSJ_fLNS_15FloatRoundStyleE2EEES1O_S1T_JEEENS4_5SM1004TMEM4LOAD26SM100_TMEM_LOAD_32dp32b32xENS4_13SM90_TMA_LOADES1F_NS4_39AutoVectorizingCopyWithAssumedAlignmentILi128EEENS4_14SM90_TMA_STOREES1F_S26_S26_EEEvvEEEEvNT_6ParamsE:
[----:B------:R-:W1:Y:S01]  /*0000*/  LDC R1, c[0x0][0x37c] ;  /* 0x0000df00ff017b82 */ /* 0x000e620000000800 */
[----:B------:R-:W2:Y:S01]  /*0010*/  S2R R109, SR_TID.X ;  /* 0x00000000006d7919 */ /* 0x000ea20000002100 */
[----:B------:R-:W3:Y:S06]  /*0020*/  LDCU.64 UR6, c[0x0][0x890] ;  /* 0x00011200ff0677ac */ /* 0x000eec0008000a00 */
[----:B------:R-:W4:Y:S01]  /*0030*/  S2UR UR37, SR_CgaCtaId ;  /* 0x00000000002579c3 */ /* 0x000f220000008800 */
[----:B------:R-:W-:Y:S02]  /*0040*/  PRMT R96, RZ, 0x7610, R96 ;  /* 0x00007610ff607816 */ /* 0x000fe40000000060 */
[----:B------:R-:W-:Y:S01]  /*0050*/  ELECT P1, URZ, PT ;  /* 0x0000000000ff782f */ /* 0x000fe20003820000 */
[----:B------:R-:W1:Y:S01]  /*0060*/  LDCU.64 UR46, c[0x0][0x358] ;  /* 0x00006b00ff2e77ac */ /* 0x000e620008000a00 */
[----:B---3--:R-:W-:-:S04]  /*0070*/  UISETP.NE.U32.AND UP0, UPT, UR6, URZ, UPT ;  /* 0x000000ff0600728c */ /* 0x008fc8000bf05070 */
[----:B------:R-:W-:Y:S02]  /*0080*/  UISETP.NE.AND.EX UP0, UPT, UR7, URZ, UPT, UP0 ;  /* 0x000000ff0700728c */ /* 0x000fe4000bf05300 */
[----:B----4-:R-:W-:Y:S02]  /*0090*/  ULOP3.LUT UR5, UR37, 0x1, URZ, 0xc0, !UPT ;  /* 0x0000000125057892 */ /* 0x010fe4000f8ec0ff */
[----:B------:R-:W-:Y:S01]  /*00a0*/  ULOP3.LUT UR4, UR37, 0x1, URZ, 0x3c, !UPT ;  /* 0x0000000125047892 */ /* 0x000fe2000f8e3cff */
[----:B--2---:R-:W-:-:S05]  /*00b0*/  SHF.R.U32.HI R102, RZ, 0x5, R109 ;  /* 0x00000005ff667819 */ /* 0x004fca000001166d */
[----:B------:R-:W2:Y:S02]  /*00c0*/  SHFL.IDX PT, R0, R102, RZ, 0x1f ;  /* 0x00001fff66007589 */ /* 0x000ea400000e0000 */
[----:B--2---:R-:W-:Y:S01]  /*00d0*/  R2UR UR10, R0 ;  /* 0x00000000000a72ca */ /* 0x004fe200000e0000 */
[----:B-1----:R-:W-:-:S14]  /*00e0*/  BRA.U UP0, `(.L_x_0) ;  /* 0x00000001002c7547 */ /* 0x002fdc000b800000 */
[----:B------:R-:W1:Y:S02]  /*00f0*/  LDCU.64 UR8, c[0x0][0x888] ;  /* 0x00011100ff0877ac */ /* 0x000e640008000a00 */
[----:B-1----:R-:W-:-:S04]  /*0100*/  UISETP.NE.U32.AND UP0, UPT, UR8, URZ, UPT ;  /* 0x000000ff0800728c */ /* 0x002fc8000bf05070 */
[----:B------:R-:W-:-:S09]  /*0110*/  UISETP.NE.AND.EX UP0, UPT, UR9, URZ, UPT, UP0 ;  /* 0x000000ff0900728c */ /* 0x000fd2000bf05300 */
[----:B------:R-:W-:Y:S05]  /*0120*/  BRA.U !UP0, `(.L_x_1) ;  /* 0x0000000108107547 */ /* 0x000fea000b800000 */
[----:B------:R-:W1:Y:S02]  /*0130*/  LDC.64 R2, c[0x0][0x888] ;  /* 0x00022200ff027b82 */ /* 0x000e640000000a00 */
[----:B-1----:R1:W5:Y:S01]  /*0140*/  LDG.E R49, desc[UR46][R2.64] ;  /* 0x0000002e02317981 */ /* 0x002362000c1e1900 */
[----:B------:R-:W-:Y:S01]  /*0150*/  HFMA2 R96, -RZ, RZ, 0, 5.9604644775390625e-08 ;  /* 0x00000001ff607431 */ /* 0x000fe200000001ff */
[----:B------:R-:W-:Y:S05]  /*0160*/  BRA `(.L_x_0) ;  /* 0x00000000000c7947 */ /* 0x000fea0003800000 */
.L_x_1:
[----:B------:R-:W1:Y:S01]  /*0170*/  LDCU UR8, c[0x0][0x880] ;  /* 0x00011000ff0877ac */ /* 0x000e620008000800 */
[----:B------:R-:W-:Y:S01]  /*0180*/  HFMA2 R96, -RZ, RZ, 0, 5.9604644775390625e-08 ;  /* 0x00000001ff607431 */ /* 0x000fe200000001ff */
[----:B-1----:R-:W-:-:S07]  /*0190*/  MOV R49, UR8 ;  /* 0x0000000800317c02 */ /* 0x002fce0008000f00 */
.L_x_0:
[----:B------:R-:W2:Y:S02]  /*01a0*/  LDCU.64 UR8, c[0x0][0x8b0] ;  /* 0x00011600ff0877ac */ /* 0x000ea40008000a00 */
[----:B--2---:R-:W-:-:S04]  /*01b0*/  UISETP.NE.U32.AND UP0, UPT, UR8, URZ, UPT ;  /* 0x000000ff0800728c */ /* 0x004fc8000bf05070 */
[----:B------:R-:W-:-:S09]  /*01c0*/  UISETP.NE.AND.EX UP0, UPT, UR9, URZ, UPT, UP0 ;  /* 0x000000ff0900728c */ /* 0x000fd2000bf05300 */
[----:B------:R-:W-:Y:S05]  /*01d0*/  BRA.U UP0, `(.L_x_2) ;  /* 0x0000000100247547 */ /* 0x000fea000b800000 */
[----:B------:R-:W2:Y:S02]  /*01e0*/  LDCU.64 UR8, c[0x0][0x8a8] ;  /* 0x00011500ff0877ac */ /* 0x000ea40008000a00 */
[----:B--2---:R-:W-:-:S04]  /*01f0*/  UISETP.NE.U32.AND UP0, UPT, UR8, URZ, UPT ;  /* 0x000000ff0800728c */ /* 0x004fc8000bf05070 */
[----:B------:R-:W-:-:S09]  /*0200*/  UISETP.NE.AND.EX UP0, UPT, UR9, URZ, UPT, UP0 ;  /* 0x000000ff0900728c */ /* 0x000fd2000bf05300 */
[----:B------:R-:W-:Y:S05]  /*0210*/  BRA.U !UP0, `(.L_x_3) ;  /* 0x00000001080c7547 */ /* 0x000fea000b800000 */
[----:B-1----:R-:W1:Y:S02]  /*0220*/  LDC.64 R2, c[0x0][0x8a8] ;  /* 0x00022a00ff027b82 */ /* 0x002e640000000a00 */
[----:B-1----:R2:W5:Y:S01]  /*0230*/  LDG.E R47, desc[UR46][R2.64] ;  /* 0x0000002e022f7981 */ /* 0x002562000c1e1900 */
[----:B------:R-:W-:Y:S05]  /*0240*/  BRA `(.L_x_2) ;  /* 0x0000000000087947 */ /* 0x000fea0003800000 */
.L_x_3:
[----:B------:R-:W2:Y:S02]  /*0250*/  LDCU UR8, c[0x0][0x8a0] ;  /* 0x00011400ff0877ac */ /* 0x000ea40008000800 */
[----:B--2---:R-:W-:Y:S02]  /*0260*/  MOV R47, UR8 ;  /* 0x00000008002f7c02 */ /* 0x004fe40008000f00 */
.L_x_2:
[----:B------:R-:W-:Y:S01]  /*0270*/  IMAD.U32 R0, RZ, RZ, UR10 ;  /* 0x0000000aff007e24 */ /* 0x000fe2000f8e00ff */
[----:B------:R-:W-:Y:S04]  /*0280*/  BSSY.RECONVERGENT B0, `(.L_x_4) ;  /* 0x000000c000007945 */ /* 0x000fe80003800200 */
[C---:B------:R-:W-:Y:S02]  /*0290*/  ISETP.NE.OR P2, PT, R0.reuse, 0x1, !P1 ;  /* 0x000000010000780c */ /* 0x040fe40004f45670 */
[----:B------:R-:W-:-:S11]  /*02a0*/  ISETP.NE.OR P0, PT, R0, 0x3, !P1 ;  /* 0x000000030000780c */ /* 0x000fd60004f05670 */
[----:B------:R-:W-:Y:S05]  /*02b0*/  @P2 BRA `(.L_x_5) ;  /* 0x0000000000202947 */ /* 0x000fea0003800000 */
[----:B------:R-:W3:Y:S02]  /*02c0*/  LDCU.64 UR8, c[0x0][0x348] ;  /* 0x00006900ff0877ac */ /* 0x000ee40008000a00 */
[----:B---3--:R-:W-:Y:S02]  /*02d0*/  UIADD3 UR12, UP1, UPT, UR8, 0x80, URZ ;  /* 0x00000080080c7890 */ /* 0x008fe4000ff3e0ff */
[----:B------:R-:W-:Y:S02]  /*02e0*/  UIADD3 UR8, UP0, UPT, UR8, 0x180, URZ ;  /* 0x0000018008087890 */ /* 0x000fe4000ff1e0ff */
[----:B------:R-:W-:Y:S02]  /*02f0*/  UIADD3.X UR13, UPT, UPT, URZ, UR9, URZ, UP1, !UPT ;  /* 0x00000009ff0d7290 */ /* 0x000fe40008ffe4ff */
[----:B------:R-:W-:-:S07]  /*0300*/  UIADD3.X UR9, UPT, UPT, URZ, UR9, URZ, UP0, !UPT ;  /* 0x00000009ff097290 */ /* 0x000fce00087fe4ff */
[----:B------:R3:W-:Y:S02]  /*0310*/  UTMACCTL.PF [UR12] ;  /* 0x000000000c0079b9 */ /* 0x0007e40008040000 */
[----:B------:R3:W-:Y:S02]  /*0320*/  UTMACCTL.PF [UR8] ;  /* 0x00000000080079b9 */ /* 0x0007e40008040000 */
[----:B---3--:R-:W-:Y:S01]  /*0330*/  NOP ;  /* 0x0000000000007918 */ /* 0x008fe20000000000 */
.L_x_5:
[----:B------:R-:W-:Y:S05]  /*0340*/  BSYNC.RECONVERGENT B0 ;  /* 0x0000000000007941 */ /* 0x000fea0003800200 */
.L_x_4:
[----:B------:R-:W-:Y:S04]  /*0350*/  BSSY.RECONVERGENT B0, `(.L_x_6) ;  /* 0x000000a000007945 */ /* 0x000fe80003800200 */
        /* <DEDUP_REMOVED lines=9> */
.L_x_7:
[----:B------:R-:W-:Y:S05]  /*03f0*/  BSYNC.RECONVERGENT B0 ;  /* 0x0000000000007941 */ /* 0x000fea0003800200 */
.L_x_6:
[----:B------:R-:W3:Y:S01]  /*0400*/  LDCU.64 UR8, c[0x0][0x888] ;  /* 0x00011100ff0877ac */ /* 0x000ee20008000a00 */
[----:B------:R-:W-:Y:S02]  /*0410*/  UISETP.EQ.U32.AND UP1, UPT, UR6, URZ, UPT ;  /* 0x000000ff0600728c */ /* 0x000fe4000bf22070 */
[----:B------:R-:W-:Y:S02]  /*0420*/  UPLOP3.LUT UP5, UPT, UPT, UPT, UPT, 0x80, 0x8 ;  /* 0x000000000008789c */ /* 0x000fe40003faf070 */
[----:B---3--:R-:W-:-:S04]  /*0430*/  UISETP.NE.U32.AND UP0, UPT, UR8, URZ, UPT ;  /* 0x000000ff0800728c */ /* 0x008fc8000bf05070 */
[----:B------:R-:W-:-:S04]  /*0440*/  UISETP.NE.AND.EX UP0, UPT, UR9, URZ, UPT, UP0 ;  /* 0x000000ff0900728c */ /* 0x000fc8000bf05300 */
[----:B------:R-:W-:-:S04]  /*0450*/  UISETP.EQ.OR.EX UP2, UPT, UR7, URZ, !UP0, UP1 ;  /* 0x000000ff0700728c */ /* 0x000fc8000c742710 */
[----:B------:R-:W-:-:S05]  /*0460*/  UP2UR UR50, UPR, URZ, 0x4 ;  /* 0x00000004ff327883 */ /* 0x000fca0008000000 */
[----:B------:R-:W-:Y:S07]  /*0470*/  BRA.U !UP2, `(.L_x_8) ;  /* 0x000000010a207547 */ /* 0x000fee000b800000 */
[----:B------:R-:W-:Y:S01]  /*0480*/  UISETP.NE.U32.AND UP2, UPT, UR6, URZ, UPT ;  /* 0x000000ff0600728c */ /* 0x000fe2000bf45070 */
[----:B-----5:R-:W-:Y:S01]  /*0490*/  FSETP.NEU.AND P0, PT, R49, RZ, PT ;  /* 0x000000ff3100720b */ /* 0x020fe20003f0d000 */
[----:B------:R-:W-:Y:S02]  /*04a0*/  USEL UR6, URZ, 0xffffffff, UP0 ;  /* 0xffffffffff067887 */ /* 0x000fe40008000000 */
[----:B------:R-:W-:-:S10]  /*04b0*/  UISETP.NE.AND.EX UP2, UPT, UR7, URZ, UPT, UP2 ;  /* 0x000000ff0700728c */ /* 0x000fd4000bf45320 */
[----:B------:R-:W-:Y:S01]  /*04c0*/  VOTEU.ANY UP1, P0 ;  /* 0x0000000000ff7886 */ /* 0x000fe20000020100 */
[----:B------:R-:W-:-:S04]  /*04d0*/  @!UP2 USEL UR6, URZ, 0xffffffff, UP1 ;  /* 0xffffffffff06a887 */ /* 0x000fc80008800000 */
[----:B------:R-:W-:-:S04]  /*04e0*/  ULOP3.LUT UR6, UR6, 0x1, URZ, 0xc0, !UPT ;  /* 0x0000000106067892 */ /* 0x000fc8000f8ec0ff */
[----:B------:R-:W-:-:S11]  /*04f0*/  UISETP.NE.U32.AND UP5, UPT, UR6, 0x1, UPT ;  /* 0x000000010600788c */ /* 0x000fd6000bfa5070 */
.L_x_8:
[----:B------:R-:W3:Y:S01]  /*0500*/  SHFL.IDX PT, R0, R102, RZ, 0x1f ;  /* 0x00001fff66007589 */ /* 0x000ee200000e0000 */
[----:B------:R-:W-:-:S04]  /*0510*/  UISETP.NE.AND UP1, UPT, UR10, 0x2, UPT ;  /* 0x000000020a00788c */ /* 0x000fc8000bf25270 */
[----:B------:R-:W-:Y:S02]  /*0520*/  UISETP.EQ.AND UP2, UPT, UR5, URZ, !UP1 ;  /* 0x000000ff0500728c */ /* 0x000fe4000cf42270 */
[----:B------:R-:W-:-:S04]  /*0530*/  USEL UR6, URZ, 0x1, UP1 ;  /* 0x00000001ff067887 */ /* 0x000fc80008800000 */
[----:B------:R-:W-:Y:S02]  /*0540*/  PLOP3.LUT P5, PT, P1, PT, UP2, 0x80, 0x8 ;  /* 0x000000000008781c */ /* 0x000fe40000faf028 */
[----:B---3--:R-:W-:-:S13]  /*0550*/  ISETP.NE.AND P0, PT, R0, RZ, PT ;  /* 0x000000ff0000720c */ /* 0x008fda0003f05270 */
[----:B------:R-:W-:Y:S05]  /*0560*/  @P0 BRA `(.L_x_9) ;  /* 0x00000000004c0947 */ /* 0x000fea0003800000 */
[----:B------:R-:W-:Y:S01]  /*0570*/  UMOV UR8, 0x400 ;  /* 0x0000040000087882 */ /* 0x000fe20000000000 */
[----:B------:R-:W-:Y:S01]  /*0580*/  UMOV UR7, 0x1 ;  /* 0x0000000100077882 */ /* 0x000fe20000000000 */
[----:B------:R-:W-:Y:S02]  /*0590*/  ULEA UR8, UR37, UR8, 0x18 ;  /* 0x0000000825087291 */ /* 0x000fe4000f8ec0ff */
[----:B------:R-:W-:-:S04]  /*05a0*/  UIADD3 UR12, UPT, UPT, -UR7, 0x100000, URZ ;  /* 0x00100000070c7890 */ /* 0x000fc8000fffe1ff */
[----:B------:R-:W-:Y:S02]  /*05b0*/  USHF.L.U32 UR13, UR12, 0xb, URZ ;  /* 0x0000000b0c0d7899 */ /* 0x000fe400080006ff */
[----:B------:R-:W-:Y:S01]  /*05c0*/  USHF.L.U32 UR12, UR12, 0x1, URZ ;  /* 0x000000010c0c7899 */ /* 0x000fe200080006ff */
[----:B------:R-:W-:Y:S01]  /*05d0*/  ELECT P0, URZ, PT ;  /* 0x0000000000ff782f */ /* 0x000fe20003800000 */
[----:B------:R-:W3:Y:S10]  /*05e0*/  FENCE.VIEW.ASYNC.S ;  /* 0x00000000000073c6 */ /* 0x000ef40000000000 */
[----:B---3--:R3:W4:Y:S01]  /*05f0*/  SYNCS.EXCH.64 URZ, [UR8], UR12 ;  /* 0x0000000c08ff75b2 */ /* 0x0087220008000100 */
[----:B------:R3:W1:Y:S01]  /*0600*/  SYNCS.EXCH.64 URZ, [UR8+0x28], UR12 ;  /* 0x0000280c08ff75b2 */ /* 0x0006620008000100 */
        /* <DEDUP_REMOVED lines=8> */
[----:B------:R-:W-:Y:S01]  /*0690*/  NOP ;  /* 0x0000000000007918 */ /* 0x000fe20000000000 */
.L_x_9:
[----:B------:R-:W2:Y:S01]  /*06a0*/  SHFL.IDX PT, R0, R102, RZ, 0x1f ;  /* 0x00001fff66007589 */ /* 0x000ea200000e0000 */
[----:B------:R-:W-:Y:S01]  /*06b0*/  NOP ;  /* 0x0000000000007918 */ /* 0x000fe20000000000 */
[----:B--2---:R-:W-:-:S13]  /*06c0*/  ISETP.NE.AND P0, PT, R0, 0x1, PT ;  /* 0x000000010000780c */ /* 0x004fda0003f05270 */
[----:B------:R-:W-:Y:S05]  /*06d0*/  @P0 BRA `(.L_x_10) ;  /* 0x0000000000540947 */ /* 0x000fea0003800000 */
[----:B------:R-:W-:Y:S01]  /*06e0*/  UMOV UR9, 0x400 ;  /* 0x0000040000097882 */ /* 0x000fe20000000000 */
[----:B---3--:R-:W-:Y:S01]  /*06f0*/  UMOV UR8, 0x20 ;  /* 0x0000002000087882 */ /* 0x008fe20000000000 */
[----:B------:R-:W-:Y:S01]  /*0700*/  UMOV UR7, 0x80 ;  /* 0x0000008000077882 */ /* 0x000fe20000000000 */
[----:B------:R-:W-:Y:S02]  /*0710*/  ULEA UR9, UR37, UR9, 0x18 ;  /* 0x0000000925097291 */ /* 0x000fe4000f8ec0ff */
[----:B------:R-:W-:-:S04]  /*0720*/  UIADD3 UR12, UPT, UPT, -UR8, 0x100000, URZ ;  /* 0x00100000080c7890 */ /* 0x000fc8000fffe1ff */
[----:B------:R-:W-:Y:S02]  /*0730*/  USHF.L.U32 UR13, UR12, 0xb, URZ ;  /* 0x0000000b0c0d7899 */ /* 0x000fe400080006ff */
[----:B------:R-:W-:Y:S02]  /*0740*/  USHF.L.U32 UR12, UR12, 0x1, URZ ;  /* 0x000000010c0c7899 */ /* 0x000fe400080006ff */
[----:B------:R-:W-:-:S04]  /*0750*/  UIADD3 UR14, UPT, UPT, -UR7, 0x100000, URZ ;  /* 0x00100000070e7890 */ /* 0x000fc8000fffe1ff */
[----:B------:R-:W-:Y:S02]  /*0760*/  USHF.L.U32 UR15, UR14, 0xb, URZ ;  /* 0x0000000b0e0f7899 */ /* 0x000fe400080006ff */
[----:B------:R-:W-:Y:S01]  /*0770*/  USHF.L.U32 UR14, UR14, 0x1, URZ ;  /* 0x000000010e0e7899 */ /* 0x000fe200080006ff */
[----:B------:R-:W-:Y:S01]  /*0780*/  ELECT P0, URZ, PT ;  /* 0x0000000000ff782f */ /* 0x000fe20003800000 */
[----:B------:R-:W2:Y:S02]  /*0790*/  FENCE.VIEW.ASYNC.S ;  /* 0x00000000000073c6 */ /* 0x000ea40000000000 */
[----:B--2---:R2:W3:Y:S08]  /*07a0*/  SYNCS.EXCH.64 URZ, [UR9+0x50], UR12 ;  /* 0x0000500c09ff75b2 */ /* 0x0044f00008000100 */
        /* <DEDUP_REMOVED lines=8> */
.L_x_10:
[----:B------:R-:W4:Y:S01]  /*0830*/  SHFL.IDX PT, R0, R102, RZ, 0x1f ;  /* 0x00001fff66007589 */ /* 0x000f2200000e0000 */
[----:B------:R-:W-:Y:S01]  /*0840*/  NOP ;  /* 0x0000000000007918 */ /* 0x000fe20000000000 */
[----:B----4-:R-:W-:-:S13]  /*0850*/  ISETP.NE.AND P0, PT, R0, 0x3, PT ;  /* 0x000000030000780c */ /* 0x010fda0003f05270 */
[----:B------:R-:W-:Y:S05]  /*0860*/  @P0 BRA `(.L_x_11) ;  /* 0x00000000002c0947 */ /* 0x000fea0003800000 */
[----:B---3--:R-:W-:Y:S01]  /*0870*/  UMOV UR8, 0x400 ;  /* 0x0000040000087882 */ /* 0x008fe20000000000 */
[----:B------:R-:W-:Y:S01]  /*0880*/  UMOV UR7, 0x20 ;  /* 0x0000002000077882 */ /* 0x000fe20000000000 */
[----:B------:R-:W-:Y:S02]  /*0890*/  ULEA UR8, UR37, UR8, 0x18 ;  /* 0x0000000825087291 */ /* 0x000fe4000f8ec0ff */
[----:B--2---:R-:W-:-:S04]  /*08a0*/  UIADD3 UR12, UPT, UPT, -UR7, 0x100000, URZ ;  /* 0x00100000070c7890 */ /* 0x004fc8000fffe1ff */
[----:B------:R-:W-:Y:S02]  /*08b0*/  USHF.L.U32 UR13, UR12, 0xb, URZ ;  /* 0x0000000b0c0d7899 */ /* 0x000fe400080006ff */
[----:B------:R-:W-:Y:S01]  /*08c0*/  USHF.L.U32 UR12, UR12, 0x1, URZ ;  /* 0x000000010c0c7899 */ /* 0x000fe200080006ff */
[----:B------:R-:W-:Y:S01]  /*08d0*/  ELECT P0, URZ, PT ;  /* 0x0000000000ff782f */ /* 0x000fe20003800000 */
[----:B------:R-:W2:Y:S10]  /*08e0*/  FENCE.VIEW.ASYNC.S ;  /* 0x00000000000073c6 */ /* 0x000eb40000000000 */
[----:B--2---:R4:W2:Y:S01]  /*08f0*/  SYNCS.EXCH.64 URZ, [UR8+0x90], UR12 ;  /* 0x0000900c08ff75b2 */ /* 0x0048a20008000100 */
[----:B------:R4:W3:Y:S02]  /*0900*/  SYNCS.EXCH.64 URZ, [UR8+0x98], UR12 ;  /* 0x0000980c08ff75b2 */ /* 0x0008e40008000100 */
[----:B----4-:R-:W-:Y:S01]  /*0910*/  NOP ;  /* 0x0000000000007918 */ /* 0x010fe20000000000 */
.L_x_11:
[----:B------:R-:W4:Y:S01]  /*0920*/  SHFL.IDX PT, R0, R102, RZ, 0x1f ;  /* 0x00001fff66007589 */ /* 0x000f2200000e0000 */
[----:B------:R-:W-:Y:S01]  /*0930*/  NOP ;  /* 0x0000000000007918 */ /* 0x000fe20000000000 */
[----:B----4-:R-:W-:-:S13]  /*0940*/  ISETP.NE.AND P0, PT, R0, 0x4, PT ;  /* 0x000000040000780c */ /* 0x010fda0003f05270 */
[----:B------:R-:W-:Y:S05]  /*0950*/  @P0 BRA `(.L_x_12) ;  /* 0x0000000000480947 */ /* 0x000fea0003800000 */
[----:B--2---:R-:W-:Y:S01]  /*0960*/  UMOV UR9, 0x1e0 ;  /* 0x000001e000097882 */ /* 0x004fe20000000000 */
[----:B---3--:R-:W-:Y:S01]  /*0970*/  UMOV UR8, 0x400 ;  /* 0x0000040000087882 */ /* 0x008fe20000000000 */
[----:B------:R-:W-:Y:S01]  /*0980*/  USEL UR9, UR9, 0x1a0, UP5 ;  /* 0x000001a009097887 */ /* 0x000fe2000a800000 */
        /* <DEDUP_REMOVED lines=10> */
[----:B--2---:R4:W2:Y:S08]  /*0a30*/  SYNCS.EXCH.64 URZ, [UR8+0xa0], UR12 ;  /* 0x0000a00c08ff75b2 */ /* 0x0048b00008000100 */
[----:B------:R4:W3:Y:S01]  /*0a40*/  SYNCS.EXCH.64 URZ, [UR8+0xb0], UR14 ;  /* 0x0000b00e08ff75b2 */ /* 0x0008e20008000100 */
[----:B------:R4:W1:Y:S01]  /*0a50*/  SYNCS.EXCH.64 URZ, [UR8+0xa8], UR12 ;  /* 0x0000a80c08ff75b2 */ /* 0x0008620008000100 */
[----:B------:R4:W1:Y:S02]  /*0a60*/  SYNCS.EXCH.64 URZ, [UR8+0xb8], UR14 ;  /* 0x0000b80e08ff75b2 */ /* 0x0008640008000100 */
[----:B----4-:R-:W-:Y:S01]  /*0a70*/  NOP ;  /* 0x0000000000007918 */ /* 0x010fe20000000000 */
.L_x_12:
[----:B------:R-:W4:Y:S01]  /*0a80*/  SHFL.IDX PT, R0, R102, RZ, 0x1f ;  /* 0x00001fff66007589 */ /* 0x000f2200000e0000 */
[----:B------:R-:W-:Y:S01]  /*0a90*/  NOP ;  /* 0x0000000000007918 */ /* 0x000fe20000000000 */
[----:B----4-:R-:W-:-:S13]  /*0aa0*/  ISETP.NE.AND P0, PT, R0, 0x5, PT ;  /* 0x000000050000780c */ /* 0x010fda0003f05270 */
[----:B------:R-:W-:Y:S05]  /*0ab0*/  @P0 BRA `(.L_x_13) ;  /* 0x0000000000540947 */ /* 0x000fea0003800000 */
[----:B--2---:R-:W-:Y:S01]  /*0ac0*/  UMOV UR9, 0x400 ;  /* 0x0000040000097882 */ /* 0x004fe20000000000 */
        /* <DEDUP_REMOVED lines=14> */
[----:B------:R4:W1:Y:S01]  /*0bb0*/  SYNCS.EXCH.64 URZ, [UR9+0xe8], UR14 ;  /* 0x0000e80e09ff75b2 */ /* 0x0008620008000100 */
[----:B------:R4:W1:Y:S01]  /*0bc0*/  SYNCS.EXCH.64 URZ, [UR9+0xd0], UR12 ;  /* 0x0000d00c09ff75b2 */ /* 0x0008620008000100 */
[----:B------:R4:W1:Y:S01]  /*0bd0*/  SYNCS.EXCH.64 URZ, [UR9+0xf0], UR14 ;  /* 0x0000f00e09ff75b2 */ /* 0x0008620008000100 */
[----:B------:R4:W1:Y:S01]  /*0be0*/  SYNCS.EXCH.64 URZ, [UR9+0xd8], UR12 ;  /* 0x0000d80c09ff75b2 */ /* 0x0008620008000100 */
[----:B------:R4:W1:Y:S02]  /*0bf0*/  SYNCS.EXCH.64 URZ, [UR9+0xf8], UR14 ;  /* 0x0000f80e09ff75b2 */ /* 0x0008640008000100 */
[----:B----4-:R-:W-:Y:S01]  /*0c00*/  NOP ;  /* 0x0000000000007918 */ /* 0x010fe20000000000 */
.L_x_13:
[----:B------:R-:W4:Y:S01]  /*0c10*/  SHFL.IDX PT, R0, R102, RZ, 0x1f ;  /* 0x00001fff66007589 */ /* 0x000f2200000e0000 */
[----:B------:R-:W-:Y:S01]  /*0c20*/  ISETP.NE.OR P1, PT, RZ, UR10, !P1 ;  /* 0x0000000aff007c0c */ /* 0x000fe2000cf25670 */
        /* <DEDUP_REMOVED lines=12> */
[----:B------:R4:W3:Y:S01]  /*0cf0*/  SYNCS.EXCH.64 URZ, [UR8+0x110], UR12 ;  /* 0x0001100c08ff75b2 */ /* 0x0008e20008000100 */
[----:B------:R4:W1:Y:S01]  /*0d00*/  SYNCS.EXCH.64 URZ, [UR8+0x108], UR12 ;  /* 0x0001080c08ff75b2 */ /* 0x0008620008000100 */
[----:B------:R4:W1:Y:S02]  /*0d10*/  SYNCS.EXCH.64 URZ, [UR8+0x118], UR12 ;  /* 0x0001180c08ff75b2 */ /* 0x0008640008000100 */
[----:B----4-:R-:W-:Y:S01]  /*0d20*/  NOP ;  /* 0x0000000000007918 */ /* 0x010fe20000000000 */
.L_x_14:
[----:B------:R-:W-:Y:S01]  /*0d30*/  VOTEU.ALL UP1, P1 ;  /* 0x0000000000ff7886 */ /* 0x000fe20000820000 */
[----:B---3--:R-:W3:Y:S01]  /*0d40*/  LDCU UR8, c[0x0][0x36c] ;  /* 0x00006d80ff0877ac */ /* 0x008ee20008000800 */
[----:B------:R-:W-:Y:S01]  /*0d50*/  NOP ;  /* 0x0000000000007918 */ /* 0x000fe20000000000 */
[----:B------:R-:W-:Y:S01]  /*0d60*/  LOP3.LUT R10, R109, 0x1f, RZ, 0xc0, !PT ;  /* 0x0000001f6d0a7812 */ /* 0x000fe200078ec0ff */
[----:B--2---:R-:W-:Y:S01]  /*0d70*/  UMOV UR12, 0x20 ;  /* 0x00000020000c7882 */ /* 0x004fe20000000000 */
[----:B------:R-:W-:Y:S01]  /*0d80*/  @!UP1 UMOV UR7, 0x400 ;  /* 0x0000040000079882 */ /* 0x000fe20000000000 */
[----:B------:R-:W-:-:S04]  /*0d90*/  @!UP1 UIADD3 UR12, UPT, UPT, -UR12, 0x100000, URZ ;  /* 0x001000000c0c9890 */ /* 0x000fc8000fffe1ff */
[----:B------:R-:W-:Y:S02]  /*0da0*/  @!UP1 USHF.L.U32 UR13, UR12, 0xb, URZ ;  /* 0x0000000b0c0d9899 */ /* 0x000fe400080006ff */
[----:B------:R-:W-:Y:S02]  /*0db0*/  @!UP1 USHF.L.U32 UR12, UR12, 0x1, URZ ;  /* 0x000000010c0c9899 */ /* 0x000fe400080006ff */
[----:B------:R-:W-:Y:S01]  /*0dc0*/  @!UP1 ULEA UR7, UR37, UR7, 0x18 ;  /* 0x0000000725079291 */ /* 0x000fe2000f8ec0ff */
[----:B------:R-:W-:Y:S01]  /*0dd0*/  VOTEU.ALL UP1, P1 ;  /* 0x0000000000ff7886 */ /* 0x000fe20000820000 */
[----:B------:R-:W-:Y:S01]  /*0de0*/  UISETP.NE.AND UP4, UPT, UR10, URZ, UPT ;  /* 0x000000ff0a00728c */ /* 0x000fe2000bf85270 */
[----:B------:R-:W2:Y:S09]  /*0df0*/  FENCE.VIEW.ASYNC.S ;  /* 0x00000000000073c6 */ /* 0x000eb20000000000 */
[----:B--2---:R2:W4:Y:S01]  /*0e00*/  @!UP1 SYNCS.EXCH.64 URZ, [UR7+0x120], UR12 ;  /* 0x0001200c07ff95b2 */ /* 0x0045220008000100 */
[----:B---3--:R-:W-:-:S09]  /*0e10*/  UISETP.EQ.U32.AND UP1, UPT, UR8, 0x1, UPT ;  /* 0x000000010800788c */ /* 0x008fd2000bf22070 */
[----:B------:R-:W-:Y:S05]  /*0e20*/  BRA.U !UP1, `(.L_x_15) ;  /* 0x0000000109087547 */ /* 0x000fea000b800000 */
[----:B-1--4-:R-:W-:Y:S01]  /*0e30*/  UCGABAR_ARV ;  /* 0x00000000000079c7 */ /* 0x012fe20008000000 */
[----:B------:R-:W-:Y:S05]  /*0e40*/  BRA `(.L_x_16) ;  /* 0x0000000000047947 */ /* 0x000fea0003800000 */
.L_x_15:
[----:B-1--4-:R-:W-:Y:S01]  /*0e50*/  NOP ;  /* 0x0000000000007918 */ /* 0x012fe20000000000 */
.L_x_16:
[----:B------:R-:W1:Y:S01]  /*0e60*/  S2R R15, SR_CTAID.Y ;  /* 0x00000000000f7919 */ /* 0x000e620000002600 */
[----:B------:R-:W-:-:S05]  /*0e70*/  CS2R.32 R95, SR_CgaSize ;  /* 0x00000000005f7805 */ /* 0x000fca0000008a00 */
[----:B------:R-:W-:-:S05]  /*0e80*/  IMAD R95, R95, -0xa0, RZ ;  /* 0xffffff605f5f7824 */ /* 0x000fca00078e02ff */
[----:B--2---:R-:W-:-:S14]  /*0e90*/  R2UR UR7, R95 ;  /* 0x000000005f0772ca */ /* 0x004fdc00000e0000 */
[----:B------:R-:W2:Y:S01]  /*0ea0*/  LDCU UR7, c[0x0][UR7+0x2b4] ;  /* 0x00005680070777ac */ /* 0x000ea20008000800 */
[----:B------:R-:W-:-:S05]  /*0eb0*/  CS2R.32 R0, SR_CgaSize ;  /* 0x0000000000007805 */ /* 0x000fca0000008a00 */
[----:B------:R-:W-:-:S06]  /*0ec0*/  IMAD R0, R0, -0xa0, RZ ;  /* 0xffffff6000007824 */ /* 0x000fcc00078e02ff */
[----:B------:R-:W3:Y:S01]  /*0ed0*/  LDC R0, c[0x0][R0+0x2a4] ;  /* 0x0000a90000007b82 */ /* 0x000ee20000000800 */
[----:B------:R-:W-:Y:S01]  /*0ee0*/  PRMT R8, RZ, 0x7610, R8 ;  /* 0x00007610ff087816 */ /* 0x000fe20000000008 */
[----:B------:R-:W4:Y:S01]  /*0ef0*/  S2R R9, SR_CTAID.X ;  /* 0x0000000000097919 */ /* 0x000f220000002500 */
[----:B------:R-:W-:-:S05]  /*0f00*/  CS2R.32 R95, SR_CgaSize ;  /* 0x00000000005f7805 */ /* 0x000fca0000008a00 */
[----:B------:R-:W-:-:S05]  /*0f10*/  IMAD R95, R95, -0xa0, RZ ;  /* 0xffffff605f5f7824 */ /* 0x000fca00078e02ff */
[----:B------:R-:W-:-:S14]  /*0f20*/  R2UR UR8, R95 ;  /* 0x000000005f0872ca */ /* 0x000fdc00000e0000 */
[----:B------:R-:W3:Y:S01]  /*0f30*/  LDCU UR8, c[0x0][UR8+0x2b0] ;  /* 0x00005600080877ac */ /* 0x000ee20008000800 */
[----:B------:R-:W-:Y:S01]  /*0f40*/  UISETP.NE.AND UP2, UPT, UR10, 0x2, UPT ;  /* 0x000000020a00788c */ /* 0x000fe2000bf45270 */
[----:B------:R-:W2:Y:S01]  /*0f50*/  LDC R11, c[0x0][0xb24] ;  /* 0x0002c900ff0b7b82 */ /* 0x000ea20000000800 */
[----:B------:R-:W-:-:S05]  /*0f60*/  CS2R.32 R2, SR_CgaSize ;  /* 0x0000000000027805 */ /* 0x000fca0000008a00 */
[----:B------:R-:W-:-:S06]  /*0f70*/  IMAD R2, R2, -0xa0, RZ ;  /* 0xffffff6002027824 */ /* 0x000fcc00078e02ff */
[----:B------:R-:W3:Y:S08]  /*0f80*/  LDC R2, c[0x0][R2+0x2a0] ;  /* 0x0000a80002027b82 */ /* 0x000ef00000000800 */
[----:B------:R-:W3:Y:S01]  /*0f90*/  LDC R40, c[0x0][0xb24] ;  /* 0x0002c900ff287b82 */ /* 0x000ee20000000800 */
[----:B-1----:R-:W-:-:S07]  /*0fa0*/  I2FP.F32.U32 R94, R15 ;  /* 0x0000000f005e7245 */ /* 0x002fce0000201000 */
[----:B------:R-:W1:Y:S01]  /*0fb0*/  S2UR UR36, SR_CTAID.Z ;  /* 0x00000000002479c3 */ /* 0x000e620000002700 */
[----:B--2---:R-:W-:Y:S01]  /*0fc0*/  ISETP.GE.AND P0, PT, R11, 0x1, PT ;  /* 0x000000010b00780c */ /* 0x004fe20003f06270 */
[----:B----4-:R-:W-:Y:S01]  /*0fd0*/  IMAD.MOV.U32 R14, RZ, RZ, R9 ;  /* 0x000000ffff0e7224 */ /* 0x010fe200078e0009 */
[----:B------:R-:W-:Y:S01]  /*0fe0*/  I2FP.F32.U32 R95, R9 ;  /* 0x00000009005f7245 */ /* 0x000fe20000201000 */
[----:B------:R-:W-:Y:S01]  /*0ff0*/  FMUL R94, R94, UR7 ;  /* 0x000000075e5e7c20 */ /* 0x000fe20008400000 */
[----:B------:R-:W2:Y:S03]  /*1000*/  LDCU UR7, c[0x0][0xb30] ;  /* 0x00016600ff0777ac */ /* 0x000ea60008000800 */
[----:B---3--:R-:W-:Y:S02]  /*1010*/  FMUL R95, R95, UR8 ;  /* 0x000000085f5f7c20 */ /* 0x008fe40008400000 */
[----:B------:R-:W3:Y:S08]  /*1020*/  F2I.U32.TRUNC.NTZ R94, R94 ;  /* 0x0000005e005e7305 */ /* 0x000ef0000020f000 */
[----:B------:R-:W4:Y:S01]  /*1030*/  F2I.U32.TRUNC.NTZ R95, R95 ;  /* 0x0000005f005f7305 */ /* 0x000f22000020f000 */
[----:B--2---:R-:W-:Y:S01]  /*1040*/  UISETP.NE.AND UP3, UPT, UR7, 0x1, UPT ;  /* 0x000000010700788c */ /* 0x004fe2000bf65270 */
[----:B---3--:R-:W-:-:S05]  /*1050*/  IADD3 R94, PT, PT, -R94, RZ, RZ ;  /* 0x000000ff5e5e7210 */ /* 0x008fca0007ffe1ff */
[----:B------:R-:W-:Y:S01]  /*1060*/  IMAD R94, R0, R94, R15 ;  /* 0x0000005e005e7224 */ /* 0x000fe200078e020f */
[----:B------:R-:W-:Y:S01]  /*1070*/  PRMT R0, RZ, 0x7610, R0 ;  /* 0x00007610ff007816 */ /* 0x000fe20000000000 */
[----:B----4-:R-:W-:-:S04]  /*1080*/  IMAD.MOV R95, RZ, RZ, -R95 ;  /* 0x000000ffff5f7224 */ /* 0x010fc800078e0a5f */
[----:B------:R-:W-:Y:S01]  /*1090*/  IMAD R95, R2, R95, R9 ;  /* 0x0000005f025f7224 */ /* 0x000fe200078e0209 */
[----:B-1----:R-:W-:Y:S06]  /*10a0*/  BRA.U UP4, `(.L_x_17) ;  /* 0x0000000104247547 */ /* 0x002fec000b800000 */
[----:B------:R-:W-:Y:S01]  /*10b0*/  ISETP.NE.AND P1, PT, R94, RZ, PT ;  /* 0x000000ff5e00720c */ /* 0x000fe20003f25270 */
[----:B------:R-:W-:Y:S01]  /*10c0*/  IMAD.MOV.U32 R0, RZ, RZ, 0x3 ;  /* 0x00000003ff007424 */ /* 0x000fe200078e00ff */
[C---:B------:R-:W-:Y:S02]  /*10d0*/  LOP3.LUT R2, R95.reuse, 0xfffffffe, RZ, 0xc0, !PT ;  /* 0xfffffffe5f027812 */ /* 0x040fe400078ec0ff */
[----:B------:R-:W-:Y:S02]  /*10e0*/  ISETP.LT.U32.OR P1, PT, R95, 0x2, !P1 ;  /* 0x000000025f00780c */ /* 0x000fe40004f21470 */
[----:B------:R-:W-:Y:S02]  /*10f0*/  SHF.L.U32 R0, R0, R2, RZ ;  /* 0x0000000200007219 */ /* 0x000fe400000006ff */
[----:B------:R-:W-:Y:S02]  /*1100*/  SEL R4, RZ, 0x1, !P1 ;  /* 0x00000001ff047807 */ /* 0x000fe40004800000 */
[----:B------:R-:W-:-:S05]  /*1110*/  SEL R3, RZ, 0x2, !P1 ;  /* 0x00000002ff037807 */ /* 0x000fca0004800000 */
[----:B------:R-:W-:-:S05]  /*1120*/  IMAD.IADD R3, R4, 0x1, R3 ;  /* 0x0000000104037824 */ /* 0x000fca00078e0203 */
[----:B------:R-:W-:Y:S02]  /*1130*/  PRMT R8, R3, 0x7610, R8 ;  /* 0x0000761003087816 */ /* 0x000fe40000000008 */
.L_x_17:
[----:B------:R-:W-:Y:S05]  /*1140*/  @!P0 BRA `(.L_x_18) ;  /* 0x0000000000b88947 */ /* 0x000fea0003800000 */
[----:B------:R-:W1:Y:S01]  /*1150*/  LDC.64 R4, c[0x0][0xb18] ;  /* 0x0002c600ff047b82 */ /* 0x000e620000000a00 */
[----:B------:R-:W-:-:S07]  /*1160*/  ISETP.NE.AND P0, PT, R11, 0x1, PT ;  /* 0x000000010b00780c */ /* 0x000fce0003f05270 */
[----:B------:R-:W2:Y:S08]  /*1170*/  LDC R14, c[0x0][0xb0c] ;  /* 0x0002c300ff0e7b82 */ /* 0x000eb00000000800 */
[----:B------:R-:W3:Y:S08]  /*1180*/  LDC R16, c[0x0][0x370] ;  /* 0x0000dc00ff107b82 */ /* 0x000ef00000000800 */
[----:B------:R-:W4:Y:S01]  /*1190*/  LDC R13, c[0x0][0x374] ;  /* 0x0000dd00ff0d7b82 */ /* 0x000f220000000800 */
[----:B-1----:R-:W-:-:S07]  /*11a0*/  ISETP.NE.AND P1, PT, R4, 0x1, PT ;  /* 0x000000010400780c */ /* 0x002fce0003f25270 */
[----:B------:R-:W3:Y:S01]  /*11b0*/  LDC.64 R6, c[0x0][0xb10] ;  /* 0x0002c400ff067b82 */ /* 0x000ee20000000a00 */
[----:B--2---:R-:W-:-:S07]  /*11c0*/  ISETP.NE.AND P2, PT, R14, 0x1, PT ;  /* 0x000000010e00780c */ /* 0x004fce0003f45270 */
[----:B------:R-:W1:Y:S08]  /*11d0*/  LDC R12, c[0x0][0xb20] ;  /* 0x0002c800ff0c7b82 */ /* 0x000e700000000800 */
[----:B------:R-:W2:Y:S01]  /*11e0*/  LDC.64 R2, c[0x0][0xb28] ;  /* 0x0002ca00ff027b82 */ /* 0x000ea20000000a00 */
[----:B----4-:R-:W-:-:S04]  /*11f0*/  IMAD.HI.U32 R17, R13, R5, RZ ;  /* 0x000000050d117227 */ /* 0x010fc800078e00ff */
[----:B------:R-:W-:-:S04]  /*1200*/  IMAD.HI.U32 R5, R15, R5, RZ ;  /* 0x000000050f057227 */ /* 0x000fc800078e00ff */
[----:B---3--:R-:W-:-:S05]  /*1210*/  IMAD.HI.U32 R18, R16, R6, RZ ;  /* 0x0000000610127227 */ /* 0x008fca00078e00ff */
[-C--:B------:R-:W-:Y:S01]  /*1220*/  @P2 SHF.R.U32.HI R16, RZ, R7.reuse, R18 ;  /* 0x00000007ff102219 */ /* 0x080fe20000011612 */
[----:B------:R-:W-:Y:S01]  /*1230*/  IMAD.HI.U32 R18, R9, R6, RZ ;  /* 0x0000000609127227 */ /* 0x000fe200078e00ff */
[-C--:B-1----:R-:W-:Y:S02]  /*1240*/  @P1 SHF.R.U32.HI R13, RZ, R12.reuse, R17 ;  /* 0x0000000cff0d1219 */ /* 0x082fe40000011611 */
[----:B------:R-:W-:Y:S02]  /*1250*/  SHF.R.U32.HI R5, RZ, R12, R5 ;  /* 0x0000000cff057219 */ /* 0x000fe40000011605 */
[----:B------:R-:W-:Y:S02]  /*1260*/  SHF.R.U32.HI R18, RZ, R7, R18 ;  /* 0x00000007ff127219 */ /* 0x000fe40000011612 */
[----:B------:R-:W-:Y:S01]  /*1270*/  SEL R5, R15, R5, !P1 ;  /* 0x000000050f057207 */ /* 0x000fe20004800000 */
[----:B--2---:R-:W-:Y:S01]  /*1280*/  IMAD.HI.U32 R17, R13, R2, RZ ;  /* 0x000000020d117227 */ /* 0x004fe200078e00ff */
[----:B------:R-:W-:-:S03]  /*1290*/  SEL R18, R9, R18, !P2 ;  /* 0x0000001209127207 */ /* 0x000fc60005000000 */
[----:B------:R-:W-:Y:S01]  /*12a0*/  IMAD.HI.U32 R6, R16, R2, RZ ;  /* 0x0000000210067227 */ /* 0x000fe200078e00ff */
[----:B------:R-:W-:-:S04]  /*12b0*/  @P0 SHF.R.U32.HI R13, RZ, R3, R17 ;  /* 0x00000003ff0d0219 */ /* 0x000fc80000011611 */
[----:B------:R-:W-:Y:S01]  /*12c0*/  @P0 SHF.R.U32.HI R16, RZ, R3, R6 ;  /* 0x00000003ff100219 */ /* 0x000fe20000011606 */
[----:B------:R-:W-:-:S04]  /*12d0*/  IMAD R13, R13, R11, RZ ;  /* 0x0000000b0d0d7224 */ /* 0x000fc800078e02ff */
[----:B------:R-:W-:Y:S01]  /*12e0*/  IMAD R6, R16, R11, RZ ;  /* 0x0000000b10067224 */ /* 0x000fe200078e02ff */
[----:B------:R-:W-:-:S04]  /*12f0*/  ISETP.GE.AND P1, PT, R5, R13, PT ;  /* 0x0000000d0500720c */ /* 0x000fc80003f26270 */
[----:B------:R-:W-:Y:S01]  /*1300*/  ISETP.GE.OR P1, PT, R18, R6, P1 ;  /* 0x000000061200720c */ /* 0x000fe20000f26670 */
[----:B------:R-:W-:-:S05]  /*1310*/  IMAD.HI.U32 R6, R5, R2, RZ ;  /* 0x0000000205067227 */ /* 0x000fca00078e00ff */
[----:B------:R-:W-:-:S04]  /*1320*/  SHF.R.U32.HI R6, RZ, R3, R6 ;  /* 0x00000003ff067219 */ /* 0x000fc80000011606 */
[----:B------:R-:W-:-:S03]  /*1330*/  SEL R6, R5, R6, !P0 ;  /* 0x0000000605067207 */ /* 0x000fc60004000000 */
[----:B------:R-:W-:Y:S01]  /*1340*/  @!P1 IMAD.HI.U32 R7, R18, R2, RZ ;  /* 0x0000000212079227 */ /* 0x000fe200078e00ff */
[----:B------:R-:W-:-:S04]  /*1350*/  IADD3 R2, PT, PT, -R6, RZ, RZ ;  /* 0x000000ff06027210 */ /* 0x000fc80007ffe1ff */
[----:B------:R-:W-:Y:S01]  /*1360*/  @!P1 SHF.R.U32.HI R3, RZ, R3, R7 ;  /* 0x00000003ff039219 */ /* 0x000fe20000011607 */
[----:B------:R-:W-:Y:S01]  /*1370*/  IMAD R2, R11, R2, R5 ;  /* 0x000000020b027224 */ /* 0x000fe200078e0205 */
[----:B------:R-:W-:Y:S02]  /*1380*/  IADD3 R7, PT, PT, -R5, RZ, RZ ;  /* 0x000000ff05077210 */ /* 0x000fe40007ffe1ff */
[----:B------:R-:W-:-:S03]  /*1390*/  @!P1 SEL R3, R18, R3, !P0 ;  /* 0x0000000312039207 */ /* 0x000fc60004000000 */
[----:B------:R-:W-:Y:S02]  /*13a0*/  IMAD R7, R4, R7, R15 ;  /* 0x0000000704077224 */ /* 0x000fe400078e020f */
[--C-:B------:R-:W-:Y:S02]  /*13b0*/  @!P1 IMAD.IADD R6, R6, 0x1, -R3.reuse ;  /* 0x0000000106069824 */ /* 0x100fe400078e0a03 */
[----:B------:R-:W-:Y:S01]  /*13c0*/  @!P1 IMAD R3, R2, R16, R3 ;  /* 0x0000001002039224 */ /* 0x000fe200078e0203 */
[----:B------:R-:W-:Y:S01]  /*13d0*/  IADD3 R2, PT, PT, -R18, RZ, RZ ;  /* 0x000000ff12027210 */ /* 0x000fe20007ffe1ff */
[----:B------:R-:W-:Y:S02]  /*13e0*/  @!P1 IMAD R5, R6, R11, R18 ;  /* 0x0000000b06059224 */ /* 0x000fe400078e0212 */
[----:B------:R-:W-:Y:S02]  /*13f0*/  @!P1 IMAD.MOV.U32 R18, RZ, RZ, R3 ;  /* 0x000000ffff129224 */ /* 0x000fe400078e0003 */
[----:B------:R-:W-:-:S02]  /*1400*/  IMAD R2, R14, R2, R9 ;  /* 0x000000020e027224 */ /* 0x000fc400078e0209 */
[----:B------:R-:W-:Y:S02]  /*1410*/  IMAD R15, R5, R4, R7 ;  /* 0x00000004050f7224 */ /* 0x000fe400078e0207 */
[----:B------:R-:W-:Y:S02]  /*1420*/  IMAD R14, R18, R14, R2 ;  /* 0x0000000e120e7224 */ /* 0x000fe400078e0202 */
.L_x_18:
[----:B------:R-:W-:Y:S05]  /*1430*/  BRA.U UP3, `(.L_x_19) ;  /* 0x0000000103407547 */ /* 0x000fea000b800000 */
[----:B------:R-:W1:Y:S08]  /*1440*/  LDC.64 R4, c[0x0][0xb10] ;  /* 0x0002c400ff047b82 */ /* 0x000e700000000a00 */
[----:B------:R-:W2:Y:S08]  /*1450*/  LDC.64 R2, c[0x0][0xb18] ;  /* 0x0002c600ff027b82 */ /* 0x000eb00000000a00 */
[----:B------:R-:W3:Y:S08]  /*1460*/  LDC R6, c[0x0][0xb20] ;  /* 0x0002c800ff067b82 */ /* 0x000ef00000000800 */
[----:B------:R-:W4:Y:S01]  /*1470*/  LDC R7, c[0x0][0xb0c] ;  /* 0x0002c300ff077b82 */ /* 0x000f220000000800 */
[----:B-1----:R-:W-:-:S05]  /*1480*/  IMAD.HI.U32 R4, R14, R4, RZ ;  /* 0x000000040e047227 */ /* 0x002fca00078e00ff */
[----:B------:R-:W-:Y:S01]  /*1490*/  SHF.R.U32.HI R4, RZ, R5, R4 ;  /* 0x00000005ff047219 */ /* 0x000fe20000011604 */
[----:B--2---:R-:W-:Y:S01]  /*14a0*/  IMAD.HI.U32 R3, R15, R3, RZ ;  /* 0x000000030f037227 */ /* 0x004fe200078e00ff */
[----:B------:R-:W-:-:S04]  /*14b0*/  ISETP.NE.AND P0, PT, R2, 0x1, PT ;  /* 0x000000010200780c */ /* 0x000fc80003f05270 */
[----:B---3--:R-:W-:-:S04]  /*14c0*/  SHF.R.U32.HI R3, RZ, R6, R3 ;  /* 0x00000006ff037219 */ /* 0x008fc80000011603 */
[----:B------:R-:W-:Y:S02]  /*14d0*/  SEL R3, R15, R3, !P0 ;  /* 0x000000030f037207 */ /* 0x000fe40004000000 */
[----:B----4-:R-:W-:-:S04]  /*14e0*/  ISETP.NE.AND P1, PT, R7, 0x1, PT ;  /* 0x000000010700780c */ /* 0x010fc80003f25270 */
[----:B------:R-:W-:-:S05]  /*14f0*/  SEL R5, R14, R4, !P1 ;  /* 0x000000040e057207 */ /* 0x000fca0004800000 */
[----:B------:R-:W-:Y:S02]  /*1500*/  IMAD.IADD R4, R3, 0x1, -R5 ;  /* 0x0000000103047824 */ /* 0x000fe400078e0a05 */
[----:B------:R-:W-:Y:S02]  /*1510*/  IMAD.IADD R3, R5, 0x1, -R3 ;  /* 0x0000000105037824 */ /* 0x000fe400078e0a03 */
[----:B------:R-:W-:Y:S02]  /*1520*/  IMAD R14, R4, R7, R14 ;  /* 0x00000007040e7224 */ /* 0x000fe400078e020e */
[----:B------:R-:W-:Y:S02]  /*1530*/  IMAD R15, R3, R2, R15 ;  /* 0x00000002030f7224 */ /* 0x000fe400078e020f */
.L_x_19:
[----:B------:R-:W-:Y:S05]  /*1540*/  BRA.U !UP1, `(.L_x_20) ;  /* 0x00000001090c7547 */ /* 0x000fea000b800000 */
[----:B------:R-:W-:Y:S01]  /*1550*/  UCGABAR_WAIT ;  /* 0x0000000000007dc7 */ /* 0x000fe20008000000 */
[----:B------:R-:W-:Y:S01]  /*1560*/  CCTL.IVALL ;  /* 0x00000000ff00798f */ /* 0x000fe20002000000 */
[----:B------:R-:W-:Y:S05]  /*1570*/  BRA `(.L_x_21) ;  /* 0x0000000000047947 */ /* 0x000fea0003800000 */
.L_x_20:
[----:B------:R-:W-:Y:S06]  /*1580*/  BAR.SYNC.DEFER_BLOCKING 0x0 ;  /* 0x0000000000007b1d */ /* 0x000fec0000010000 */
.L_x_21:
[----:B------:R-:W-:Y:S05]  /*1590*/  BRA.U UP2, `(.L_x_22) ;  /* 0x0000001102d87547 */ /* 0x000fea000b800000 */
[----:B------:R-:W1:Y:S01]  /*15a0*/  LDCU UR4, c[0x0][0x38c] ;  /* 0x00007180ff0477ac */ /* 0x000e620008000800 */
[----:B------:R-:W2:Y:S01]  /*15b0*/  LDC R8, c[0x0][0x370] ;  /* 0x0000dc00ff087b82 */ /* 0x000ea20000000800 */
[C---:B------:R-:W-:Y:S01]  /*15c0*/  IMAD.SHL.U32 R19, R9.reuse, 0x80, RZ ;  /* 0x0000008009137824 */ /* 0x040fe200078e00ff */
[----:B------:R-:W-:Y:S01]  /*15d0*/  PLOP3.LUT P1, PT, PT, PT, UP5, 0x80, 0x8 ;  /* 0x000000000008781c */ /* 0x000fe20003f2f058 */
[----:B------:R-:W-:Y:S01]  /*15e0*/  UISETP.NE.AND UP1, UPT, UR10, URZ, UPT ;  /* 0x000000ff0a00728c */ /* 0x000fe2000bf25270 */
[----:B------:R-:W-:Y:S01]  /*15f0*/  ISETP.NE.AND P4, PT, R10, RZ, P5 ;  /* 0x000000ff0a00720c */ /* 0x000fe20002f85270 */
[----:B------:R-:W-:Y:S01]  /*1600*/  IMAD.SHL.U32 R18, R9, 0x40, RZ ;  /* 0x0000004009127824 */ /* 0x000fe200078e00ff */
[----:B------:R-:W-:Y:S01]  /*1610*/  PLOP3.LUT P1, PT, P1, PT, PT, 0x8, 0x80 ;  /* 0x000000000080781c */ /* 0x000fe20000f2e170 */
[----:B------:R-:W-:Y:S01]  /*1620*/  IMAD.MOV.U32 R17, RZ, RZ, 0x1 ;  /* 0x00000001ff117424 */ /* 0x000fe200078e00ff */
[----:B------:R-:W3:Y:S01]  /*1630*/  LDC R0, c[0x0][0x374] ;  /* 0x0000dd00ff007b82 */ /* 0x000ee20000000800 */
[----:B------:R-:W-:Y:S01]  /*1640*/  IMAD.MOV.U32 R16, RZ, RZ, RZ ;  /* 0x000000ffff107224 */ /* 0x000fe200078e00ff */
[----:B------:R-:W-:Y:S01]  /*1650*/  CS2R R12, SRZ ;  /* 0x00000000000c7805 */ /* 0x000fe2000001ff00 */
[----:B------:R-:W-:Y:S01]  /*1660*/  IMAD.MOV.U32 R11, RZ, RZ, 0x1 ;  /* 0x00000001ff0b7424 */ /* 0x000fe200078e00ff */
[----:B------:R-:W-:Y:S01]  /*1670*/  LOP3.LUT R19, R19, 0x80, RZ, 0xc0, !PT ;  /* 0x0000008013137812 */ /* 0x000fe200078ec0ff */
[----:B------:R-:W4:Y:S01]  /*1680*/  LDCU.64 UR14, c[0x0][0x348] ;  /* 0x00006900ff0e77ac */ /* 0x000f220008000a00 */
[----:B-1----:R-:W-:-:S02]  /*1690*/  UIADD3 UR5, UPT, UPT, UR4, 0x1f, URZ ;  /* 0x0000001f04057890 */ /* 0x002fc4000fffe0ff */
[----:B------:R-:W-:Y:S02]  /*16a0*/  USEL UR22, UR6, 0x2, UP1 ;  /* 0x0000000206167887 */ /* 0x000fe40008800000 */
[----:B------:R-:W-:Y:S01]  /*16b0*/  USHF.R.S32.HI UR7, URZ, 0x1f, UR5 ;  /* 0x0000001fff077899 */ /* 0x000fe20008011405 */
[----:B------:R-:W-:-:S03]  /*16c0*/  UMOV UR23, URZ ;  /* 0x000000ff00177c82 */ /* 0x000fc60008000000 */
[----:B------:R-:W-:Y:S02]  /*16d0*/  ULEA.HI UR7, UR7, UR5, URZ, 0x5 ;  /* 0x0000000507077291 */ /* 0x000fe4000f8f28ff */
[----:B------:R-:W-:Y:S02]  /*16e0*/  UIADD3 UR5, UPT, UPT, UR4, -0x1, URZ ;  /* 0xffffffff04057890 */ /* 0x000fe4000fffe0ff */
[----:B------:R-:W-:Y:S02]  /*16f0*/  USHF.R.S32.HI UR7, URZ, 0x5, UR7 ;  /* 0x00000005ff077899 */ /* 0x000fe40008011407 */
[----:B------:R-:W-:Y:S02]  /*1700*/  UISETP.GE.U32.AND UP2, UPT, UR5, -0x3f, UPT ;  /* 0xffffffc10500788c */ /* 0x000fe4000bf46070 */
[----:B------:R-:W-:Y:S02]  /*1710*/  UISETP.LT.U32.AND UP0, UPT, UR7, 0x5, UPT ;  /* 0x000000050700788c */ /* 0x000fe4000bf01070 */
[----:B------:R-:W-:-:S02]  /*1720*/  UIADD3 UR4, UPT, UPT, UR4, 0x3e, URZ ;  /* 0x0000003e04047890 */ /* 0x000fc4000fffe0ff */
[----:B------:R-:W-:-:S04]  /*1730*/  USEL UR5, UR7, 0x5, UP0 ;  /* 0x0000000507057887 */ /* 0x000fc80008000000 */
[----:B------:R-:W-:Y:S02]  /*1740*/  UIADD3 UR21, UPT, UPT, UR5, -0x1, URZ ;  /* 0xffffffff05157890 */ /* 0x000fe4000fffe0ff */
[----:B------:R-:W-:Y:S02]  /*1750*/  @UP2 UIADD3 UR21, UPT, UPT, UR5, URZ, URZ ;  /* 0x000000ff05152290 */ /* 0x000fe4000fffe0ff */
[----:B------:R-:W-:Y:S02]  /*1760*/  UIADD3 UR24, UPT, UPT, UR7, -UR5, URZ ;  /* 0x8000000507187290 */ /* 0x000fe4000fffe0ff */
[----:B------:R-:W-:Y:S02]  /*1770*/  UIADD3 UR13, UPT, UPT, UR21, 0x1, URZ ;  /* 0x00000001150d7890 */ /* 0x000fe4000fffe0ff */
[----:B--2-4-:R-:W-:-:S12]  /*1780*/  UIADD3 UR21, UPT, UPT, -UR21, URZ, URZ ;  /* 0x000000ff15157290 */ /* 0x014fd8000fffe1ff */
.L_x_42:
[----:B------:R-:W-:Y:S01]  /*1790*/  UISETP.NE.AND UP0, UPT, UR37, URZ, UPT ;  /* 0x000000ff2500728c */ /* 0x000fe2000bf05270 */
[----:B------:R-:W1:Y:S08]  /*17a0*/  S2UR UR37, SR_CgaCtaId ;  /* 0x00000000002579c3 */ /* 0x000e700000008800 */
[----:B------:R-:W-:Y:S05]  /*17b0*/  BRA.U UP0, `(.L_x_23) ;  /* 0x0000000100347547 */ /* 0x000fea000b800000 */
[----:B------:R-:W2:Y:S01]  /*17c0*/  S2R R2, SR_CgaCtaId ;  /* 0x0000000000027919 */ /* 0x000ea20000008800 */
[----:B------:R-:W-:-:S04]  /*17d0*/  MOV R3, 0x400 ;  /* 0x0000040000037802 */ /* 0x000fc80000000f00 */
[----:B--2---:R-:W-:Y:S02]  /*17e0*/  LEA R2, R2, R3, 0x18 ;  /* 0x0000000302027211 */ /* 0x004fe400078ec0ff */
[----:B------:R-:W-:-:S03]  /*17f0*/  SHF.L.U32 R3, R11, 0x1f, RZ ;  /* 0x0000001f0b037819 */ /* 0x000fc600000006ff */
[----:B------:R-:W-:-:S04]  /*1800*/  IMAD R2, R12, 0x8, R2 ;  /* 0x000000080c027824 */ /* 0x000fc800078e0202 */
[----:B------:R-:W2:Y:S02]  /*1810*/  SYNCS.PHASECHK.TRANS64.TRYWAIT P0, [R2+URZ+0x110], R3 ;  /* 0x00011003020075a7 */ /* 0x000ea400080011ff */
[----:B--2---:R-:W-:Y:S05]  /*1820*/  @!P0 BRA `(.L_x_24) ;  /* 0x0000008000448947 */ /* 0x004fea0003800000 */
.L_x_144:
[----:B------:R-:W-:Y:S01]  /*1830*/  VIADD R12, R12, 0x1 ;  /* 0x000000010c0c7836 */ /* 0x000fe20000000000 */
[----:B------:R2:W-:Y:S04]  /*1840*/  SYNCS.ARRIVE.TRANS64.A1T0 RZ, [R2+URZ+0x100], RZ ;  /* 0x000100ff02ff79a7 */ /* 0x0005e800081000ff */
[----:B------:R-:W-:-:S04]  /*1850*/  ISETP.NE.AND P0, PT, R12, 0x2, PT ;  /* 0x000000020c00780c */ /* 0x000fc80003f05270 */
[----:B------:R-:W-:Y:S02]  /*1860*/  SEL R12, R12, RZ, P0 ;  /* 0x000000ff0c0c7207 */ /* 0x000fe40000000000 */
[----:B--2---:R-:W-:-:S04]  /*1870*/  SEL R2, RZ, 0x1, P0 ;  /* 0x00000001ff027807 */ /* 0x004fc80000000000 */
[----:B------:R-:W-:-:S07]  /*1880*/  LOP3.LUT R11, R11, R2, RZ, 0x3c, !PT ;  /* 0x000000020b0b7212 */ /* 0x000fce00078e3cff */
.L_x_23:
[----:B------:R-:W-:Y:S01]  /*1890*/  UMOV UR6, 0x400 ;  /* 0x0000040000067882 */ /* 0x000fe20000000000 */
[----:B------:R-:W-:Y:S01]  /*18a0*/  SHF.L.U32 R2, R17, 0x1f, RZ ;  /* 0x0000001f11027819 */ /* 0x000fe200000006ff */
[----:B-1----:R-:W-:Y:S01]  /*18b0*/  ULEA UR6, UR37, UR6, 0x18 ;  /* 0x0000000625067291 */ /* 0x002fe2000f8ec0ff */
[----:B------:R-:W-:Y:S01]  /*18c0*/  R2UR UR35, R18 ;  /* 0x00000000122372ca */ /* 0x000fe200000e0000 */
[----:B------:R-:W-:Y:S01]  /*18d0*/  UISETP.GE.U32.AND UP0, UPT, UR4, 0x3f, UPT ;  /* 0x0000003f0400788c */ /* 0x000fe2000bf06070 */
[----:B------:R-:W-:Y:S01]  /*18e0*/  R2UR UR11, R19 ;  /* 0x00000000130b72ca */ /* 0x000fe200000e0000 */
[----:B------:R-:W-:Y:S01]  /*18f0*/  ULEA UR8, UR23, UR6, 0x3 ;  /* 0x0000000617087291 */ /* 0x000fe2000f8e18ff */
[----:B------:R-:W-:-:S08]  /*1900*/  UMOV UR25, URZ ;  /* 0x000000ff00197c82 */ /* 0x000fd00008000000 */
[----:B------:R1:W2:Y:S01]  /*1910*/  SYNCS.PHASECHK.TRANS64.TRYWAIT P0, [UR8+0x28], R2 ;  /* 0x00002802ff0075a7 */ /* 0x0002a20008001108 */
[----:B------:R-:W-:-:S13]  /*1920*/  R2UR UR8, R15 ;  /* 0x000000000f0872ca */ /* 0x000fda00000e0000 */
[----:B------:R-:W-:Y:S01]  /*1930*/  ULEA UR11, UR8, UR11, 0x8 ;  /* 0x0000000b080b7291 */ /* 0x000fe2000f8e40ff */
[----:B-1----:R-:W-:-:S05]  /*1940*/  LEA.HI R2, R14, R14, RZ, 0x1 ;  /* 0x0000000e0e027211 */ /* 0x002fca00078f08ff */
[----:B------:R-:W-:-:S05]  /*1950*/  IMAD.SHL.U32 R2, R2, 0x40, RZ ;  /* 0x0000004002027824 */ /* 0x000fca00078e00ff */
[----:B------:R-:W-:-:S04]  /*1960*/  LOP3.LUT R2, R2, 0xffffff80, RZ, 0xc0, !PT ;  /* 0xffffff8002027812 */ /* 0x000fc800078ec0ff */
[----:B------:R-:W-:-:S13]  /*1970*/  R2UR UR9, R2 ;  /* 0x00000000020972ca */ /* 0x000fda00000e0000 */
[----:B------:R-:W-:Y:S01]  /*1980*/  ULOP3.LUT UR35, UR9, 0x40, UR35, 0xf8, !UPT ;  /* 0x0000004009237892 */ /* 0x000fe2000f8ef823 */
[----:B------:R-:W-:Y:S11]  /*1990*/  BRA.U !UP0, `(.L_x_25) ;  /* 0x0000000108c07547 */ /* 0x000ff6000b800000 */
[----:B------:R-:W-:Y:S01]  /*19a0*/  UMOV UR16, UR21 ;  /* 0x0000001500107c82 */ /* 0x000fe20008000000 */
[----:B------:R-:W-:Y:S01]  /*19b0*/  UMOV UR17, UR23 ;  /* 0x0000001700117c82 */ /* 0x000fe20008000000 */
[----:B------:R-:W-:-:S05]  /*19c0*/  UMOV UR34, URZ ;  /* 0x000000ff00227c82 */ /* 0x000fca0008000000 */
.L_x_31:
[----:B------:R-:W-:Y:S01]  /*19d0*/  ULEA UR33, UR17, UR6, 0x3 ;  /* 0x0000000611217291 */ /* 0x000fe2000f8e18ff */
[----:B------:R-:W-:Y:S01]  /*19e0*/  @P5 MOV R3, 0x3000 ;  /* 0x0000300000035802 */ /* 0x000fe20000000f00 */
[----:B-12-4-:R-:W-:Y:S10]  /*19f0*/  @P0 BRA `(.L_x_26) ;  /* 0x00000000000c0947 */ /* 0x016ff40003800000 */
[----:B------:R-:W-:-:S04]  /*1a00*/  SHF.L.U32 R4, R17, 0x1f, RZ ;  /* 0x0000001f11047819 */ /* 0x000fc800000006ff */
[----:B------:R-:W1:Y:S02]  /*1a10*/  SYNCS.PHASECHK.TRANS64.TRYWAIT P0, [UR33+0x28], R4 ;  /* 0x00002804ff0075a7 */ /* 0x000e640008001121 */
[----:B-1----:R-:W-:Y:S05]  /*1a20*/  @!P0 BRA `(.L_x_27) ;  /* 0x0000007c00d88947 */ /* 0x002fea0003800000 */
.L_x_26:
[----:B------:R2:W-:Y:S01]  /*1a30*/  @P5 SYNCS.ARRIVE.TRANS64 RZ, [UR33], R3 ;  /* 0x00000003ffff59a7 */ /* 0x0005e20008000021 */
[----:B------:R-:W-:Y:S02]  /*1a40*/  ULOP3.LUT UR8, UR22, 0x2, URZ, 0xfc, !UPT ;  /* 0x0000000216087892 */ /* 0x000fe4000f8efcff */
[----:B------:R-:W-:Y:S02]  /*1a50*/  UIADD3 UR16, UPT, UPT, UR16, 0x1, URZ ;  /* 0x0000000110107890 */ /* 0x000fe4000fffe0ff */
[----:B------:R-:W-:Y:S02]  /*1a60*/  UISETP.NE.AND UP0, UPT, UR8, 0x2, UPT ;  /* 0x000000020800788c */ /* 0x000fe4000bf05270 */
[----:B------:R-:W-:-:S07]  /*1a70*/  UISETP.NE.AND UP2, UPT, UR16, 0x1, UPT ;  /* 0x000000011000788c */ /* 0x000fce000bf45270 */
[----:B------:R-:W-:Y:S05]  /*1a80*/  BRA.U UP0, `(.L_x_28) ;  /* 0x0000000100047547 */ /* 0x000fea000b800000 */
[----:B------:R-:W-:Y:S05]  /*1a90*/  BPT.TRAP 0x1 ;  /* 0x000000040000795c */ /* 0x000fea0000300000 */
.L_x_28:
[----:B------:R-:W-:Y:S04]  /*1aa0*/  BSSY.RECONVERGENT B0, `(.L_x_29) ;  /* 0x0000003000007945 */ /* 0x000fe80003800200 */
[----:B------:R-:W-:Y:S05]  /*1ab0*/  @!P4 BRA `(.L_x_30) ;  /* 0x000000000004c947 */ /* 0x000fea0003800000 */
[----:B------:R-:W-:Y:S05]  /*1ac0*/  BPT.TRAP 0x1 ;  /* 0x000000040000795c */ /* 0x000fea0000300000 */
.L_x_30:
[----:B------:R-:W-:Y:S05]  /*1ad0*/  BSYNC.RECONVERGENT B0 ;  /* 0x0000000000007941 */ /* 0x000fea0003800200 */
.L_x_29:
[----:B------:R-:W-:Y:S02]  /*1ae0*/  UIADD3 UR23, UPT, UPT, UR17, 0x1, URZ ;  /* 0x0000000111177890 */ /* 0x000fe4000fffe0ff */
[----:B------:R-:W-:Y:S02]  /*1af0*/  ULEA UR32, UR17, UR6, 0xb ;  /* 0x0000000611207291 */ /* 0x000fe4000f8e58ff */
[----:B------:R-:W-:Y:S02]  /*1b00*/  UISETP.NE.AND UP0, UPT, UR23, 0x5, UPT ;  /* 0x000000051700788c */ /* 0x000fe4000bf05270 */
[----:B------:R-:W-:Y:S02]  /*1b10*/  UIADD3 UR28, UP1, UPT, UR14, 0x80, URZ ;  /* 0x000000800e1c7890 */ /* 0x000fe4000ff3e0ff */
[----:B------:R-:W-:Y:S02]  /*1b20*/  USEL UR9, URZ, 0x1, UP0 ;  /* 0x00000001ff097887 */ /* 0x000fe40008000000 */
[----:B------:R-:W-:-:S02]  /*1b30*/  USEL UR23, UR23, URZ, UP0 ;  /* 0x000000ff17177287 */ /* 0x000fc40008000000 */
[----:B------:R-:W-:Y:S02]  /*1b40*/  UIADD3 UR26, UP0, UPT, UR14, 0x180, URZ ;  /* 0x000001800e1a7890 */ /* 0x000fe4000ff1e0ff */
[----:B------:R-:W-:Y:S01]  /*1b50*/  ULEA UR8, UR23, UR6, 0x3 ;  /* 0x0000000617087291 */ /* 0x000fe2000f8e18ff */
[----:B------:R-:W-:Y:S01]  /*1b60*/  LOP3.LUT R17, R17, UR9, RZ, 0x3c, !PT ;  /* 0x0000000911117c12 */ /* 0x000fe2000f8e3cff */
[----:B------:R-:W-:Y:S02]  /*1b70*/  ULOP3.LUT UR33, UR33, 0xfefffff8, URZ, 0xc0, !UPT ;  /* 0xfefffff821217892 */ /* 0x000fe4000f8ec0ff */
[----:B------:R-:W-:Y:S01]  /*1b80*/  UIADD3.X UR29, UPT, UPT, URZ, UR15, URZ, UP1, !UPT ;  /* 0x0000000fff1d7290 */ /* 0x000fe20008ffe4ff */
[----:B-1----:R-:W-:Y:S01]  /*1b90*/  SHF.L.U32 R2, R17, 0x1f, RZ ;  /* 0x0000001f11027819 */ /* 0x002fe200000006ff */
[----:B------:R-:W-:Y:S02]  /*1ba0*/  UIADD3 UR32, UPT, UPT, UR32, 0x6300, URZ ;  /* 0x0000630020207890 */ /* 0x000fe4000fffe0ff */
[----:B------:R-:W-:Y:S01]  /*1bb0*/  UIADD3.X UR27, UPT, UPT, URZ, UR15, URZ, UP0, !UPT ;  /* 0x0000000fff1b7290 */ /* 0x000fe200087fe4ff */
[----:B------:R1:W4:Y:S01]  /*1bc0*/  SYNCS.PHASECHK.TRANS64.TRYWAIT P0, [UR8+0x28], R2 ;  /* 0x00002802ff0075a7 */ /* 0x0003220008001108 */
[----:B------:R-:W-:Y:S01]  /*1bd0*/  ULEA UR8, UR17, UR6, 0xc ;  /* 0x0000000611087291 */ /* 0x000fe2000f8e60ff */
[----:B------:R-:W-:Y:S01]  /*1be0*/  UMOV UR18, 0x0 ;  /* 0x0000000000127882 */ /* 0x000fe20000000000 */
[----:B------:R-:W-:-:S02]  /*1bf0*/  UMOV UR19, 0x10000000 ;  /* 0x1000000000137882 */ /* 0x000fc40000000000 */
[----:B------:R-:W-:Y:S01]  /*1c00*/  UIADD3 UR8, UPT, UPT, UR8, 0x8b00, URZ ;  /* 0x00008b0008087890 */ /* 0x000fe2000fffe0ff */
[----:B------:R2:W-:Y:S01]  /*1c10*/  UTMALDG.3D.2CTA [UR32], [UR28], desc[UR18] ;  /* 0x000012201c0075b4 */ /* 0x0005e20008211000 */
[----:B------:R-:W-:Y:S01]  /*1c20*/  UMOV UR10, UR34 ;  /* 0x00000022000a7c82 */ /* 0x000fe20008000000 */
[----:B------:R-:W-:Y:S01]  /*1c30*/  UMOV UR12, UR36 ;  /* 0x00000024000c7c82 */ /* 0x000fe20008000000 */
[----:B------:R-:W-:Y:S01]  /*1c40*/  UMOV UR9, UR33 ;  /* 0x0000002100097c82 */ /* 0x000fe20008000000 */
[----:B------:R-:W-:Y:S01]  /*1c50*/  UMOV UR25, UR13 ;  /* 0x0000000d00197c82 */ /* 0x000fe20008000000 */
[----:B------:R-:W-:-:S03]  /*1c60*/  UMOV UR17, UR23 ;  /* 0x0000001700117c82 */ /* 0x000fc60008000000 */
[----:B------:R1:W-:Y:S01]  /*1c70*/  UTMALDG.3D.2CTA [UR8], [UR26], desc[UR18] ;  /* 0x000012081a0075b4 */ /* 0x0003e20008211000 */
[----:B--2---:R-:W-:Y:S01]  /*1c80*/  UIADD3 UR34, UPT, UPT, UR34, 0x20, URZ ;  /* 0x0000002022227890 */ /* 0x004fe2000fffe0ff */
[----:B------:R-:W-:Y:S11]  /*1c90*/  BRA.U UP2, `(.L_x_31) ;  /* 0xfffffffd024c7547 */ /* 0x000ff6000b83ffff */
.L_x_25:
[----:B-1----:R-:W-:Y:S01]  /*1ca0*/  ULEA UR8, UR23, UR6, 0x3 ;  /* 0x0000000617087291 */ /* 0x002fe2000f8e18ff */
[----:B------:R-:W-:Y:S01]  /*1cb0*/  SHF.L.U32 R2, R17, 0x1f, RZ ;  /* 0x0000001f11027819 */ /* 0x000fe200000006ff */
[----:B------:R-:W-:Y:S01]  /*1cc0*/  @!P1 SYNCS.ARRIVE.TRANS64.A1T0 RZ, [UR6+0x98], RZ ;  /* 0x000098ffffff99a7 */ /* 0x000fe20008100006 */
[----:B------:R-:W-:-:S06]  /*1cd0*/  UISETP.GT.AND UP0, UPT, UR7, UR5, UPT ;  /* 0x000000050700728c */ /* 0x000fcc000bf04270 */
[----:B--2-4-:R1:W2:Y:S03]  /*1ce0*/  SYNCS.PHASECHK.TRANS64.TRYWAIT P0, [UR8+0x28], R2 ;  /* 0x00002802ff0075a7 */ /* 0x0142a60008001108 */
[----:B------:R-:W-:Y:S05]  /*1cf0*/  BRA.U !UP0, `(.L_x_32) ;  /* 0x0000000108c07547 */ /* 0x000fea000b800000 */
[----:B------:R-:W-:Y:S01]  /*1d00*/  UIADD3 UR26, UPT, UPT, UR24, UR25, URZ ;  /* 0x00000019181a7290 */ /* 0x000fe2000fffe0ff */
[----:B------:R-:W-:-:S11]  /*1d10*/  UMOV UR27, UR23 ;  /* 0x00000017001b7c82 */ /* 0x000fd60008000000 */
.L_x_38:
[----:B------:R-:W-:Y:S01]  /*1d20*/  ULEA UR17, UR27, UR6, 0x3 ;  /* 0x000000061b117291 */ /* 0x000fe2000f8e18ff */
[----:B--2---:R-:W-:Y:S01]  /*1d30*/  @P5 MOV R3, 0x3000 ;  /* 0x0000300000035802 */ /* 0x004fe20000000f00 */
[----:B-12---:R-:W-:Y:S10]  /*1d40*/  @P0 BRA `(.L_x_33) ;  /* 0x00000000000c0947 */ /* 0x006ff40003800000 */
[----:B------:R-:W-:-:S04]  /*1d50*/  SHF.L.U32 R4, R17, 0x1f, RZ ;  /* 0x0000001f11047819 */ /* 0x000fc800000006ff */
[----:B------:R-:W2:Y:S02]  /*1d60*/  SYNCS.PHASECHK.TRANS64.TRYWAIT P0, [UR17+0x28], R4 ;  /* 0x00002804ff0075a7 */ /* 0x000ea40008001111 */
[----:B--2---:R-:W-:Y:S05]  /*1d70*/  @!P0 BRA `(.L_x_34) ;  /* 0x0000007c001c8947 */ /* 0x004fea0003800000 */
.L_x_33:
[----:B------:R2:W-:Y:S01]  /*1d80*/  @P5 SYNCS.ARRIVE.TRANS64 RZ, [UR17], R3 ;  /* 0x00000003ffff59a7 */ /* 0x0005e20008000011 */
[----:B------:R-:W-:-:S04]  /*1d90*/  ULOP3.LUT UR8, UR22, 0x2, URZ, 0xfc, !UPT ;  /* 0x0000000216087892 */ /* 0x000fc8000f8efcff */
[----:B------:R-:W-:-:S09]  /*1da0*/  UISETP.NE.AND UP0, UPT, UR8, 0x2, UPT ;  /* 0x000000020800788c */ /* 0x000fd2000bf05270 */
[----:B------:R-:W-:Y:S05]  /*1db0*/  BRA.U UP0, `(.L_x_35) ;  /* 0x0000000100047547 */ /* 0x000fea000b800000 */
[----:B------:R-:W-:Y:S05]  /*1dc0*/  BPT.TRAP 0x1 ;  /* 0x000000040000795c */ /* 0x000fea0000300000 */
.L_x_35:
[----:B------:R-:W-:Y:S04]  /*1dd0*/  BSSY.RECONVERGENT B0, `(.L_x_36) ;  /* 0x0000003000007945 */ /* 0x000fe80003800200 */
[----:B------:R-:W-:Y:S05]  /*1de0*/  @!P4 BRA `(.L_x_37) ;  /* 0x000000000004c947 */ /* 0x000fea0003800000 */
[----:B------:R-:W-:Y:S05]  /*1df0*/  BPT.TRAP 0x1 ;  /* 0x000000040000795c */ /* 0x000fea0000300000 */
.L_x_37:
[----:B------:R-:W-:Y:S05]  /*1e00*/  BSYNC.RECONVERGENT B0 ;  /* 0x0000000000007941 */ /* 0x000fea0003800200 */
.L_x_36:
        /* <DEDUP_REMOVED lines=9> */
[----:B------:R-:W-:Y:S02]  /*1ea0*/  USHF.L.U32 UR18, UR25, 0x5, URZ ;  /* 0x0000000519127899 */ /* 0x000fe400080006ff */
[----:B------:R-:W-:Y:S01]  /*1eb0*/  ULOP3.LUT UR17, UR17, 0xfefffff8, URZ, 0xc0, !UPT ;  /* 0xfefffff811117892 */ /* 0x000fe2000f8ec0ff */
[----:B-1----:R-:W-:Y:S01]  /*1ec0*/  SHF.L.U32 R2, R17, 0x1f, RZ ;  /* 0x0000001f11027819 */ /* 0x002fe200000006ff */
[----:B------:R-:W-:Y:S02]  /*1ed0*/  UIADD3 UR16, UPT, UPT, UR16, 0x6300, URZ ;  /* 0x0000630010107890 */ /* 0x000fe4000fffe0ff */
[----:B------:R-:W-:Y:S01]  /*1ee0*/  UIADD3.X UR33, UPT, UPT, URZ, UR15, URZ, UP1, !UPT ;  /* 0x0000000fff217290 */ /* 0x000fe20008ffe4ff */
[----:B------:R4:W1:Y:S01]  /*1ef0*/  SYNCS.PHASECHK.TRANS64.TRYWAIT P0, [UR8+0x28], R2 ;  /* 0x00002802ff0075a7 */ /* 0x0008620008001108 */
[----:B------:R-:W-:-:S02]  /*1f00*/  ULEA UR8, UR27, UR6, 0xc ;  /* 0x000000061b087291 */ /* 0x000fc4000f8e60ff */
[----:B------:R-:W-:Y:S02]  /*1f10*/  UIADD3.X UR31, UPT, UPT, URZ, UR15, URZ, UP0, !UPT ;  /* 0x0000000fff1f7290 */ /* 0x000fe400087fe4ff */
[----:B------:R-:W-:Y:S01]  /*1f20*/  UIADD3 UR8, UPT, UPT, UR8, 0x8b00, URZ ;  /* 0x00008b0008087890 */ /* 0x000fe2000fffe0ff */
[----:B------:R-:W-:Y:S01]  /*1f30*/  UMOV UR28, 0x0 ;  /* 0x00000000001c7882 */ /* 0x000fe20000000000 */
[----:B------:R-:W-:Y:S01]  /*1f40*/  UMOV UR29, 0x10000000 ;  /* 0x10000000001d7882 */ /* 0x000fe20000000000 */
[----:B------:R-:W-:Y:S01]  /*1f50*/  UMOV UR19, UR35 ;  /* 0x0000002300137c82 */ /* 0x000fe20008000000 */
[----:B------:R-:W-:Y:S01]  /*1f60*/  UMOV UR20, UR36 ;  /* 0x0000002400147c82 */ /* 0x000fe20008000000 */
[----:B------:R-:W-:Y:S01]  /*1f70*/  UMOV UR12, UR36 ;  /* 0x00000024000c7c82 */ /* 0x000fe20008000000 */
[----:B------:R-:W-:Y:S01]  /*1f80*/  UMOV UR9, UR17 ;  /* 0x0000001100097c82 */ /* 0x000fe20008000000 */
[----:B------:R-:W-:Y:S01]  /*1f90*/  UMOV UR10, UR18 ;  /* 0x00000012000a7c82 */ /* 0x000fe20008000000 */
[----:B------:R4:W-:Y:S01]  /*1fa0*/  UTMALDG.3D.2CTA [UR16], [UR32], desc[UR28] ;  /* 0x00001c10200075b4 */ /* 0x0009e20008211000 */
[----:B------:R-:W-:Y:S01]  /*1fb0*/  UIADD3 UR25, UPT, UPT, UR25, 0x1, URZ ;  /* 0x0000000119197890 */ /* 0x000fe2000fffe0ff */
[----:B------:R-:W-:-:S03]  /*1fc0*/  UMOV UR27, UR23 ;  /* 0x00000017001b7c82 */ /* 0x000fc60008000000 */
[----:B------:R-:W-:Y:S01]  /*1fd0*/  UISETP.NE.AND UP0, UPT, UR25, UR26, UPT ;  /* 0x0000001a1900728c */ /* 0x000fe2000bf05270 */
[----:B------:R4:W-:Y:S08]  /*1fe0*/  UTMALDG.3D.2CTA [UR8], [UR30], desc[UR28] ;  /* 0x00001c081e0075b4 */ /* 0x0009f00008211000 */
[----:B----4-:R-:W-:Y:S05]  /*1ff0*/  BRA.U UP0, `(.L_x_38) ;  /* 0xfffffffd00487547 */ /* 0x010fea000b83ffff */
.L_x_32:
[C---:B-1----:R-:W-:Y:S01]  /*2000*/  LEA R2, R16.reuse, UR6, 0x3 ;  /* 0x0000000610027c11 */ /* 0x042fe2000f8e18ff */
[----:B------:R-:W-:Y:S01]  /*2010*/  NOP ;  /* 0x0000000000007918 */ /* 0x000fe20000000000 */
[----:B--2---:R-:W-:Y:S02]  /*2020*/  SHF.L.U32 R3, R13, 0x1f, RZ ;  /* 0x0000001f0d037819 */ /* 0x004fe400000006ff */
[----:B------:R-:W-:Y:S02]  /*2030*/  LEA R4, R16, UR6, 0x4 ;  /* 0x0000000610047c11 */ /* 0x000fe4000f8e20ff */
[----:B------:R-:W1:Y:S02]  /*2040*/  SYNCS.PHASECHK.TRANS64.TRYWAIT P0, [R2+URZ+0xa0], R3 ;  /* 0x0000a003020075a7 */ /* 0x000e6400080011ff */
[----:B-1----:R-:W-:Y:S05]  /*2050*/  @!P0 BRA `(.L_x_39) ;  /* 0x00000078007c8947 */ /* 0x002fea0003800000 */
.L_x_147:
[----:B------:R-:W2:Y:S01]  /*2060*/  LDS.128 R4, [R4+0x130] ;  /* 0x0001300004047984 */ /* 0x000ea20000000c00 */
[----:B------:R-:W-:Y:S01]  /*2070*/  ISETP.GE.AND P0, PT, R40, 0x1, PT ;  /* 0x000000012800780c */ /* 0x000fe20003f06270 */
[----:B-1----:R-:W-:Y:S01]  /*2080*/  VIADD R2, R2, 0xb0 ;  /* 0x000000b002027836 */ /* 0x002fe20000000000 */
[----:B------:R-:W-:Y:S01]  /*2090*/  @!PT LDS RZ, [RZ] ;  /* 0x00000000fffff984 */ /* 0x000fe20000000800 */
[----:B------:R-:W-:Y:S01]  /*20a0*/  @!PT LDS RZ, [RZ] ;  /* 0x00000000fffff984 */ /* 0x000fe20000000800 */
[----:B------:R-:W-:Y:S01]  /*20b0*/  @!PT LDS RZ, [RZ] ;  /* 0x00000000fffff984 */ /* 0x000fe20000000800 */
[----:B------:R-:W-:Y:S01]  /*20c0*/  @!PT LDS RZ, [RZ] ;  /* 0x00000000fffff984 */ /* 0x000fe20000000800 */
[----:B------:R1:W-:Y:S06]  /*20d0*/  MEMBAR.ALL.CTA ;  /* 0x0000000000007992 */ /* 0x0003ec0000008000 */
[----:B-1----:R-:W1:Y:S01]  /*20e0*/  FENCE.VIEW.ASYNC.S ;  /* 0x00000000000073c6 */ /* 0x002e620000000000 */
[----:B------:R-:W-:-:S04]  /*20f0*/  PRMT R2, RZ, 0x654, R2 ;  /* 0x00000654ff027816 */ /* 0x000fc80000000002 */
[----:B-1----:R1:W-:Y:S01]  /*2100*/  SYNCS.ARRIVE.TRANS64.RED.A1T0 RZ, [R2+URZ], RZ ;  /* 0x000000ff02ff79a7 */ /* 0x0023e200081004ff */
[----:B--2---:R-:W-:-:S13]  /*2110*/  LOP3.LUT P2, RZ, R6, 0x1, RZ, 0xc0, !PT ;  /* 0x0000000106ff7812 */ /* 0x004fda000784c0ff */
[----:B------:R-:W-:Y:S01]  /*2120*/  @P2 SHF.R.U32.HI R3, RZ, 0x10, R5 ;  /* 0x00000010ff032819 */ /* 0x000fe20000011605 */
[----:B------:R-:W-:Y:S01]  /*2130*/  VOTEU.ANY UP0, P2 ;  /* 0x0000000000ff7886 */ /* 0x000fe20001000100 */
[----:B------:R-:W-:Y:S02]  /*2140*/  @P2 MOV R10, R4 ;  /* 0x00000004000a2202 */ /* 0x000fe40000000f00 */
[----:B------:R-:W-:Y:S02]  /*2150*/  @P2 R2UR.BROADCAST UR8, R3 ;  /* 0x00000000030822ca */ /* 0x000fe400008e0000 */
[----:B------:R-:W-:-:S11]  /*2160*/  @P2 LOP3.LUT R9, R5, 0xffff, RZ, 0xc0, !PT ;  /* 0x0000ffff05092812 */ /* 0x000fd600078ec0ff */
[----:B------:R-:W-:Y:S01]  /*2170*/  @UP0 UMOV UR36, UR8 ;  /* 0x0000000800240c82 */ /* 0x000fe20008000000 */
[----:B-1----:R-:W-:Y:S05]  /*2180*/  @!P0 BRA `(.L_x_40) ;  /* 0x0000000000b88947 */ /* 0x002fea0003800000 */
[----:B------:R-:W3:Y:S01]  /*2190*/  LDC.64 R4, c[0x0][0xb18] ;  /* 0x0002c600ff047b82 */ /* 0x000ee20000000a00 */
[----:B------:R-:W-:-:S07]  /*21a0*/  ISETP.NE.AND P3, PT, R40, 0x1, PT ;  /* 0x000000012800780c */ /* 0x000fce0003f65270 */
[----:B------:R-:W1:Y:S08]  /*21b0*/  LDC.64 R6, c[0x0][0xb10] ;  /* 0x0002c400ff067b82 */ /* 0x000e700000000a00 */
[----:B------:R-:W2:Y:S08]  /*21c0*/  LDC R14, c[0x0][0xb20] ;  /* 0x0002c800ff0e7b82 */ /* 0x000eb00000000800 */
[----:B------:R-:W4:Y:S01]  /*21d0*/  LDC R15, c[0x0][0xb0c] ;  /* 0x0002c300ff0f7b82 */ /* 0x000f220000000800 */
[----:B---3--:R-:W-:Y:S01]  /*21e0*/  IMAD.HI.U32 R21, R0, R5, RZ ;  /* 0x0000000500157227 */ /* 0x008fe200078e00ff */
[----:B------:R-:W-:-:S03]  /*21f0*/  ISETP.NE.AND P0, PT, R4, 0x1, PT ;  /* 0x000000010400780c */ /* 0x000fc60003f05270 */
[----:B------:R-:W-:-:S03]  /*2200*/  IMAD.HI.U32 R5, R9, R5, RZ ;  /* 0x0000000509057227 */ /* 0x000fc600078e00ff */
[----:B------:R-:W3:Y:S01]  /*2210*/  LDC.64 R2, c[0x0][0xb28] ;  /* 0x0002ca00ff027b82 */ /* 0x000ee20000000a00 */
[----:B-1----:R-:W-:-:S04]  /*2220*/  IMAD.HI.U32 R22, R8, R6, RZ ;  /* 0x0000000608167227 */ /* 0x002fc800078e00ff */
[----:B------:R-:W-:Y:S01]  /*2230*/  IMAD.HI.U32 R23, R10, R6, RZ ;  /* 0x000000060a177227 */ /* 0x000fe200078e00ff */
[----:B------:R-:W-:Y:S02]  /*2240*/  SHF.R.U32.HI R22, RZ, R7, R22 ;  /* 0x00000007ff167219 */ /* 0x000fe40000011616 */
[-C--:B--2---:R-:W-:Y:S02]  /*2250*/  SHF.R.U32.HI R21, RZ, R14.reuse, R21 ;  /* 0x0000000eff157219 */ /* 0x084fe40000011615 */
[----:B------:R-:W-:Y:S02]  /*2260*/  SHF.R.U32.HI R5, RZ, R14, R5 ;  /* 0x0000000eff057219 */ /* 0x000fe40000011605 */
[----:B------:R-:W-:Y:S02]  /*2270*/  SEL R21, R0, R21, !P0 ;  /* 0x0000001500157207 */ /* 0x000fe40004000000 */
[----:B------:R-:W-:Y:S02]  /*2280*/  SHF.R.U32.HI R23, RZ, R7, R23 ;  /* 0x00000007ff177219 */ /* 0x000fe40000011617 */
[----:B----4-:R-:W-:-:S02]  /*2290*/  ISETP.NE.AND P1, PT, R15, 0x1, PT ;  /* 0x000000010f00780c */ /* 0x010fc40003f25270 */
[----:B------:R-:W-:Y:S02]  /*22a0*/  SEL R5, R9, R5, !P0 ;  /* 0x0000000509057207 */ /* 0x000fe40004000000 */
[----:B------:R-:W-:Y:S02]  /*22b0*/  SEL R22, R8, R22, !P1 ;  /* 0x0000001608167207 */ /* 0x000fe40004800000 */
[----:B------:R-:W-:Y:S01]  /*22c0*/  SEL R23, R10, R23, !P1 ;  /* 0x000000170a177207 */ /* 0x000fe20004800000 */
[----:B---3--:R-:W-:-:S04]  /*22d0*/  IMAD.HI.U32 R20, R21, R2, RZ ;  /* 0x0000000215147227 */ /* 0x008fc800078e00ff */
        /* <DEDUP_REMOVED lines=10> */
[----:B------:R-:W-:-:S04]  /*2380*/  @!P0 IMAD.HI.U32 R7, R23, R2, RZ ;  /* 0x0000000217078227 */ /* 0x000fc800078e00ff */
[----:B------:R-:W-:Y:S01]  /*2390*/  IMAD.MOV R2, RZ, RZ, -R6 ;  /* 0x000000ffff027224 */ /* 0x000fe200078e0a06 */
[----:B------:R-:W-:Y:S02]  /*23a0*/  @!P0 SHF.R.U32.HI R3, RZ, R3, R7 ;  /* 0x00000003ff038219 */ /* 0x000fe40000011607 */
[----:B------:R-:W-:Y:S01]  /*23b0*/  IADD3 R7, PT, PT, -R5, RZ, RZ ;  /* 0x000000ff05077210 */ /* 0x000fe20007ffe1ff */
[----:B------:R-:W-:Y:S01]  /*23c0*/  IMAD R2, R40, R2, R5 ;  /* 0x0000000228027224 */ /* 0x000fe200078e0205 */
        /* <DEDUP_REMOVED lines=10> */
.L_x_40:
[----:B------:R-:W1:Y:S02]  /*2470*/  LDCU UR8, c[0x0][0xb30] ;  /* 0x00016600ff0877ac */ /* 0x000e640008000800 */
[----:B-1----:R-:W-:-:S09]  /*2480*/  UISETP.NE.AND UP0, UPT, UR8, 0x1, UPT ;  /* 0x000000010800788c */ /* 0x002fd2000bf05270 */
[----:B------:R-:W-:Y:S05]  /*2490*/  BRA.U UP0, `(.L_x_41) ;  /* 0x0000000100407547 */ /* 0x000fea000b800000 */
[----:B------:R-:W1:Y:S08]  /*24a0*/  LDC.64 R4, c[0x0][0xb10] ;  /* 0x0002c400ff047b82 */ /* 0x000e700000000a00 */
[----:B------:R-:W2:Y:S08]  /*24b0*/  LDC.64 R2, c[0x0][0xb18] ;  /* 0x0002c600ff027b82 */ /* 0x000eb00000000a00 */
[----:B------:R-:W4:Y:S08]  /*24c0*/  LDC R6, c[0x0][0xb20] ;  /* 0x0002c800ff067b82 */ /* 0x000f300000000800 */
[----:B------:R-:W3:Y:S01]  /*24d0*/  LDC R7, c[0x0][0xb0c] ;  /* 0x0002c300ff077b82 */ /* 0x000ee20000000800 */
[----:B-1----:R-:W-:-:S05]  /*24e0*/  IMAD.HI.U32 R4, R10, R4, RZ ;  /* 0x000000040a047227 */ /* 0x002fca00078e00ff */
[----:B------:R-:W-:Y:S01]  /*24f0*/  SHF.R.U32.HI R4, RZ, R5, R4 ;  /* 0x00000005ff047219 */ /* 0x000fe20000011604 */
[----:B--2---:R-:W-:Y:S01]  /*2500*/  IMAD.HI.U32 R3, R9, R3, RZ ;  /* 0x0000000309037227 */ /* 0x004fe200078e00ff */
[----:B------:R-:W-:-:S04]  /*2510*/  ISETP.NE.AND P0, PT, R2, 0x1, PT ;  /* 0x000000010200780c */ /* 0x000fc80003f05270 */
[----:B----4-:R-:W-:-:S04]  /*2520*/  SHF.R.U32.HI R3, RZ, R6, R3 ;  /* 0x00000006ff037219 */ /* 0x010fc80000011603 */
[----:B------:R-:W-:Y:S02]  /*2530*/  SEL R3, R9, R3, !P0 ;  /* 0x0000000309037207 */ /* 0x000fe40004000000 */
[----:B---3--:R-:W-:-:S04]  /*2540*/  ISETP.NE.AND P1, PT, R7, 0x1, PT ;  /* 0x000000010700780c */ /* 0x008fc80003f25270 */
[----:B------:R-:W-:-:S05]  /*2550*/  SEL R4, R10, R4, !P1 ;  /* 0x000000040a047207 */ /* 0x000fca0004800000 */
[----:B------:R-:W-:Y:S02]  /*2560*/  IMAD.IADD R5, R3, 0x1, -R4 ;  /* 0x0000000103057824 */ /* 0x000fe400078e0a04 */
[----:B------:R-:W-:Y:S02]  /*2570*/  IMAD.IADD R3, R4, 0x1, -R3 ;  /* 0x0000000104037824 */ /* 0x000fe400078e0a03 */
[----:B------:R-:W-:Y:S02]  /*2580*/  IMAD R10, R5, R7, R10 ;  /* 0x00000007050a7224 */ /* 0x000fe400078e020a */
[----:B------:R-:W-:-:S07]  /*2590*/  IMAD R9, R3, R2, R9 ;  /* 0x0000000203097224 */ /* 0x000fce00078e0209 */
.L_x_41:
[----:B------:R-:W-:Y:S01]  /*25a0*/  VIADD R16, R16, 0x1 ;  /* 0x0000000110107836 */ /* 0x000fe20000000000 */
[----:B------:R-:W-:Y:S01]  /*25b0*/  PLOP3.LUT P1, PT, PT, PT, PT, 0x80, 0x8 ;  /* 0x000000000008781c */ /* 0x000fe20003f2f070 */
[----:B------:R-:W-:Y:S02]  /*25c0*/  IMAD.IADD R14, R10, 0x1, R95 ;  /* 0x000000010a0e7824 */ /* 0x000fe400078e025f */
[----:B------:R-:W-:Y:S01]  /*25d0*/  IMAD.IADD R15, R9, 0x1, R94 ;  /* 0x00000001090f7824 */ /* 0x000fe200078e025e */
[----:B------:R-:W-:-:S04]  /*25e0*/  ISETP.NE.AND P0, PT, R16, 0x2, PT ;  /* 0x000000021000780c */ /* 0x000fc80003f05270 */
[----:B------:R-:W-:Y:S02]  /*25f0*/  SEL R2, RZ, 0x1, P0 ;  /* 0x00000001ff027807 */ /* 0x000fe40000000000 */
[----:B------:R-:W-:Y:S02]  /*2600*/  SEL R16, R16, RZ, P0 ;  /* 0x000000ff10107207 */ /* 0x000fe40000000000 */
[----:B------:R-:W-:Y:S01]  /*2610*/  LOP3.LUT R13, R13, R2, RZ, 0x3c, !PT ;  /* 0x000000020d0d7212 */ /* 0x000fe200078e3cff */
[----:B------:R-:W-:Y:S06]  /*2620*/  @P2 BRA `(.L_x_42) ;  /* 0xfffffff000582947 */ /* 0x000fec000383ffff */
[----:B------:R-:W-:Y:S01]  /*2630*/  UIADD3 UR6, UPT, UPT, UR6, 0x28, URZ ;  /* 0x0000002806067890 */ /* 0x000fe2000fffe0ff */
[----:B------:R-:W-:-:S03]  /*2640*/  SHF.L.U32 R2, R17, 0x1f, RZ ;  /* 0x0000001f11027819 */ /* 0x000fc600000006ff */
[----:B------:R-:W-:-:S09]  /*2650*/  ULEA UR4, UR23, UR6, 0x3 ;  /* 0x0000000617047291 */ /* 0x000fd2000f8e18ff */
[----:B------:R-:W1:Y:S02]  /*2660*/  SYNCS.PHASECHK.TRANS64.TRYWAIT P0, [UR4], R2 ;  /* 0x00000002ff0075a7 */ /* 0x000e640008001104 */
[----:B-1----:R-:W-:Y:S05]  /*2670*/  @!P0 BRA `(.L_x_43) ;  /* 0x0000007400088947 */ /* 0x002fea0003800000 */
.L_x_149:
[----:B------:R-:W-:-:S04]  /*2680*/  UIADD3 UR5, UPT, UPT, UR23, 0x1, URZ ;  /* 0x0000000117057890 */ /* 0x000fc8000fffe0ff */
[----:B------:R-:W-:-:S04]  /*2690*/  UISETP.NE.AND UP0, UPT, UR5, 0x5, UPT ;  /* 0x000000050500788c */ /* 0x000fc8000bf05270 */
[----:B------:R-:W-:Y:S02]  /*26a0*/  USEL UR7, URZ, 0x1, UP0 ;  /* 0x00000001ff077887 */ /* 0x000fe40008000000 */
[----:B------:R-:W-:-:S04]  /*26b0*/  USEL UR5, UR5, URZ, UP0 ;  /* 0x000000ff05057287 */ /* 0x000fc80008000000 */
[----:B------:R-:W-:Y:S01]  /*26c0*/  ULEA UR4, UR5, UR6, 0x3 ;  /* 0x0000000605047291 */ /* 0x000fe2000f8e18ff */
[----:B-1----:R-:W-:-:S04]  /*26d0*/  LOP3.LUT R2, R17, UR7, RZ, 0x3c, !PT ;  /* 0x0000000711027c12 */ /* 0x002fc8000f8e3cff */
[----:B------:R-:W-:-:S04]  /*26e0*/  SHF.L.U32 R3, R2, 0x1f, RZ ;  /* 0x0000001f02037819 */ /* 0x000fc800000006ff */
[----:B------:R-:W1:Y:S02]  /*26f0*/  SYNCS.PHASECHK.TRANS64.TRYWAIT P0, [UR4], R3 ;  /* 0x00000003ff0075a7 */ /* 0x000e640008001104 */
[----:B-1----:R-:W-:Y:S05]  /*2700*/  @!P0 BRA `(.L_x_44) ;  /* 0x0000007000fc8947 */ /* 0x002fea0003800000 */
.L_x_151:
[----:B------:R-:W-:-:S04]  /*2710*/  UIADD3 UR5, UPT, UPT, UR5, 0x1, URZ ;  /* 0x0000000105057890 */ /* 0x000fc8000fffe0ff */
[----:B------:R-:W-:-:S04]  /*2720*/  UISETP.NE.AND UP0, UPT, UR5, 0x5, UPT ;  /* 0x000000050500788c */ /* 0x000fc8000bf05270 */
[----:B------:R-:W-:Y:S02]  /*2730*/  USEL UR7, URZ, 0x1, UP0 ;  /* 0x00000001ff077887 */ /* 0x000fe40008000000 */
[----:B------:R-:W-:-:S04]  /*2740*/  USEL UR5, UR5, URZ, UP0 ;  /* 0x000000ff05057287 */ /* 0x000fc80008000000 */
[----:B------:R-:W-:Y:S01]  /*2750*/  ULEA UR4, UR5, UR6, 0x3 ;  /* 0x0000000605047291 */ /* 0x000fe2000f8e18ff */
[----:B------:R-:W-:-:S04]  /*2760*/  LOP3.LUT R2, R2, UR7, RZ, 0x3c, !PT ;  /* 0x0000000702027c12 */ /* 0x000fc8000f8e3cff */
[----:B-1----:R-:W-:-:S04]  /*2770*/  SHF.L.U32 R3, R2, 0x1f, RZ ;  /* 0x0000001f02037819 */ /* 0x002fc800000006ff */
[----:B------:R-:W1:Y:S02]  /*2780*/  SYNCS.PHASECHK.TRANS64.TRYWAIT P0, [UR4], R3 ;  /* 0x00000003ff0075a7 */ /* 0x000e640008001104 */
[----:B-1----:R-:W-:Y:S05]  /*2790*/  @!P0 BRA `(.L_x_45) ;  /* 0x0000007000f08947 */ /* 0x002fea0003800000 */
.L_x_153:
        /* <DEDUP_REMOVED lines=9> */
.L_x_155:
[----:B------:R-:W-:-:S04]  /*2830*/  UIADD3 UR5, UPT, UPT, UR5, 0x1, URZ ;  /* 0x0000000105057890 */ /* 0x000fc8000fffe0ff */
[----:B------:R-:W-:-:S04]  /*2840*/  UISETP.NE.AND UP0, UPT, UR5, 0x5, UPT ;  /* 0x000000050500788c */ /* 0x000fc8000bf05270 */
[----:B------:R-:W-:Y:S02]  /*2850*/  USEL UR4, URZ, 0x1, UP0 ;  /* 0x00000001ff047887 */ /* 0x000fe40008000000 */
[----:B------:R-:W-:-:S04]  /*2860*/  USEL UR5, UR5, URZ, UP0 ;  /* 0x000000ff05057287 */ /* 0x000fc80008000000 */
[----:B------:R-:W-:Y:S01]  /*2870*/  ULEA UR5, UR5, UR6, 0x3 ;  /* 0x0000000605057291 */ /* 0x000fe2000f8e18ff */
[----:B------:R-:W-:-:S04]  /*2880*/  LOP3.LUT R2, R2, UR4, RZ, 0x3c, !PT ;  /* 0x0000000402027c12 */ /* 0x000fc8000f8e3cff */
[----:B------:R-:W-:Y:S01]  /*2890*/  SHF.L.U32 R2, R2, 0x1f, RZ ;  /* 0x0000001f02027819 */ /* 0x000fe200000006ff */
[----:B-1-3--:R-:W-:-:S07]  /*28a0*/  IMAD.U32 R0, RZ, RZ, UR5 ;  /* 0x00000005ff007e24 */ /* 0x00afce000f8e00ff */
.L_x_47:
[----:B-1----:R1:W2:Y:S02]  /*28b0*/  SYNCS.PHASECHK.TRANS64.TRYWAIT P0, [R0+URZ], R2 ;  /* 0x00000002000075a7 */ /* 0x0022a400080011ff */
[----:B--2---:R-:W-:Y:S05]  /*28c0*/  @!P0 NANOSLEEP.SYNCS 0x989680 ;  /* 0x009896800000895d */ /* 0x004fea0003900000 */
[----:B------:R-:W2:Y:S02]  /*28d0*/  @!P0 SYNCS.PHASECHK.TRANS64 P0, [R0+URZ], R2 ;  /* 0x00000002000085a7 */ /* 0x000ea400080010ff */
[----:B--2---:R-:W-:Y:S05]  /*28e0*/  @P0 EXIT ;  /* 0x000000000000094d */ /* 0x004fea0003800000 */
[----:B------:R-:W-:Y:S05]  /*28f0*/  BRA `(.L_x_47) ;  /* 0xfffffffc00ec7947 */ /* 0x000fea000383ffff */
.L_x_22:
[----:B------:R-:W-:-:S04]  /*2900*/  UISETP.NE.AND UP1, UPT, UR37, URZ, UPT ;  /* 0x000000ff2500728c */ /* 0x000fc8000bf25270 */
[----:B------:R-:W-:-:S09]  /*2910*/  UISETP.NE.OR UP1, UPT, UR10, 0x1, UP1 ;  /* 0x000000010a00788c */ /* 0x000fd20008f25670 */
[----:B------:R-:W-:Y:S05]  /*2920*/  BRA.U UP1, `(.L_x_48) ;  /* 0x00000005014c7547 */ /* 0x000fea000b800000 */
[----:B------:R-:W-:Y:S01]  /*2930*/  HFMA2 R11, -RZ, RZ, 0, 0 ;  /* 0x00000000ff0b7431 */ /* 0x000fe200000001ff */
[----:B------:R-:W-:Y:S01]  /*2940*/  ISETP.GE.U32.AND P2, PT, R10, 0x2, PT ;  /* 0x000000020a00780c */ /* 0x000fe20003f46070 */
[----:B------:R-:W-:Y:S01]  /*2950*/  IMAD.MOV.U32 R12, RZ, RZ, 0x1 ;  /* 0x00000001ff0c7424 */ /* 0x000fe200078e00ff */
[----:B------:R-:W-:Y:S01]  /*2960*/  CS2R R8, SRZ ;  /* 0x0000000000087805 */ /* 0x000fe2000001ff00 */
[----:B------:R-:W-:Y:S01]  /*2970*/  IMAD.MOV.U32 R3, RZ, RZ, RZ ;  /* 0x000000ffff037224 */ /* 0x000fe200078e00ff */
[----:B------:R-:W-:Y:S01]  /*2980*/  UMOV UR4, 0x400 ;  /* 0x0000040000047882 */ /* 0x000fe20000000000 */
[----:B------:R-:W-:Y:S01]  /*2990*/  UMOV UR6, URZ ;  /* 0x000000ff00067c82 */ /* 0x000fe20008000000 */
[----:B------:R-:W-:-:S12]  /*29a0*/  ULEA UR37, UR37, UR4, 0x18 ;  /* 0x0000000425257291 */ /* 0x000fd8000f8ec0ff */
.L_x_52:
[----:B------:R-:W-:Y:S02]  /*29b0*/  LEA R0, R3, UR37, 0x3 ;  /* 0x0000002503007c11 */ /* 0x000fe4000f8e18ff */
[----:B------:R-:W-:-:S03]  /*29c0*/  SHF.L.U32 R4, R8, 0x1f, RZ ;  /* 0x0000001f08047819 */ /* 0x000fc600000006ff */
[----:B------:R-:W-:Y:S01]  /*29d0*/  VIADD R5, R0, 0x110 ;  /* 0x0000011000057836 */ /* 0x000fe20000000000 */
[----:B------:R-:W1:Y:S02]  /*29e0*/  SYNCS.PHASECHK.TRANS64.TRYWAIT P0, [R0+URZ+0x100], R4 ;  /* 0x00010004000075a7 */ /* 0x000e6400080011ff */
[----:B-1----:R-:W-:Y:S05]  /*29f0*/  @!P0 BRA `(.L_x_49) ;  /* 0x0000007000888947 */ /* 0x002fea0003800000 */
.L_x_156:
[----:B------:R-:W-:Y:S01]  /*2a00*/  ULEA UR5, UR6, UR37, 0x3 ;  /* 0x0000002506057291 */ /* 0x000fe2000f8e18ff */
[----:B-1----:R-:W-:Y:S01]  /*2a10*/  PRMT R0, RZ, 0x654, R5 ;  /* 0x00000654ff007816 */ /* 0x002fe20000000005 */
[----:B------:R-:W-:Y:S01]  /*2a20*/  @!P2 IMAD.MOV.U32 R4, RZ, RZ, 0x10 ;  /* 0x00000010ff04a424 */ /* 0x000fe200078e00ff */
[----:B------:R-:W-:Y:S01]  /*2a30*/  SHF.L.U32 R5, R12, 0x1f, RZ ;  /* 0x0000001f0c057819 */ /* 0x000fe200000006ff */
[----:B------:R-:W-:Y:S01]  /*2a40*/  UIADD3 UR4, UPT, UPT, UR5, 0xa0, URZ ;  /* 0x000000a005047890 */ /* 0x000fe2000fffe0ff */
[----:B------:R1:W-:Y:S05]  /*2a50*/  SYNCS.ARRIVE.TRANS64.RED.A1T0 RZ, [R0+URZ], RZ ;  /* 0x000000ff00ff79a7 */ /* 0x0003ea00081004ff */
[----:B------:R-:W-:Y:S01]  /*2a60*/  IMAD.U32 R6, RZ, RZ, UR4 ;  /* 0x00000004ff067e24 */ /* 0x000fe2000f8e00ff */
[----:B------:R-:W2:Y:S04]  /*2a70*/  SYNCS.PHASECHK.TRANS64.TRYWAIT P0, [UR5+0xb0], R5 ;  /* 0x0000b005ff0075a7 */ /* 0x000ea80008001105 */
[----:B------:R-:W-:Y:S01]  /*2a80*/  PRMT R6, R10, 0x654, R6 ;  /* 0x000006540a067816 */ /* 0x000fe20000000006 */
[----:B-12---:R-:W-:Y:S06]  /*2a90*/  @!P0 BRA `(.L_x_50) ;  /* 0x0000007000748947 */ /* 0x006fec0003800000 */
.L_x_158:
[----:B------:R-:W-:Y:S01]  /*2aa0*/  ULEA UR4, UR6, UR37, 0x4 ;  /* 0x0000002506047291 */ /* 0x000fe2000f8e20ff */
[----:B------:R-:W-:Y:S01]  /*2ab0*/  SEL R2, R6, R2, !P2 ;  /* 0x0000000206027207 */ /* 0x000fe20005000000 */
[----:B------:R-:W-:Y:S01]  /*2ac0*/  UIADD3 UR5, UPT, UPT, UR5, 0xa0, URZ ;  /* 0x000000a005057890 */ /* 0x000fe2000fffe0ff */
[----:B-1----:R-:W-:Y:S01]  /*2ad0*/  LEA R0, R11, UR37, 0x3 ;  /* 0x000000250b007c11 */ /* 0x002fe2000f8e18ff */
[----:B------:R-:W-:Y:S01]  /*2ae0*/  UIADD3 UR4, UPT, UPT, UR4, 0x130, URZ ;  /* 0x0000013004047890 */ /* 0x000fe2000fffe0ff */
[----:B------:R1:W-:Y:S01]  /*2af0*/  @!P2 SYNCS.ARRIVE.TRANS64.RED RZ, [R2+URZ], R4 ;  /* 0x0000000402ffa9a7 */ /* 0x0003e200080004ff */
[----:B------:R-:W-:Y:S01]  /*2b00*/  UIADD3 UR6, UPT, UPT, UR6, 0x1, URZ ;  /* 0x0000000106067890 */ /* 0x000fe2000fffe0ff */
[----:B------:R-:W-:-:S03]  /*2b10*/  VIADD R3, R3, 0x1 ;  /* 0x0000000103037836 */ /* 0x000fc60000000000 */
[----:B------:R-:W-:Y:S02]  /*2b20*/  UISETP.NE.AND UP0, UPT, UR6, 0x2, UPT ;  /* 0x000000020600788c */ /* 0x000fe4000bf05270 */
[----:B------:R-:W-:Y:S01]  /*2b30*/  ISETP.NE.AND P0, PT, R3, 0x2, PT ;  /* 0x000000020300780c */ /* 0x000fe20003f05270 */
[----:B------:R-:W-:Y:S06]  /*2b40*/  UGETNEXTWORKID.BROADCAST [UR4], [UR5] ;  /* 0x00000000040073ca */ /* 0x000fec0008000100 */
[----:B------:R-:W-:Y:S02]  /*2b50*/  USEL UR4, URZ, 0x1, UP0 ;  /* 0x00000001ff047887 */ /* 0x000fe40008000000 */
[----:B------:R-:W-:-:S04]  /*2b60*/  USEL UR6, UR6, URZ, UP0 ;  /* 0x000000ff06067287 */ /* 0x000fc80008000000 */
[----:B------:R-:W-:Y:S02]  /*2b70*/  LOP3.LUT R12, R12, UR4, RZ, 0x3c, !PT ;  /* 0x000000040c0c7c12 */ /* 0x000fe4000f8e3cff */
[----:B-1----:R-:W-:-:S04]  /*2b80*/  SHF.L.U32 R4, R9, 0x1f, RZ ;  /* 0x0000001f09047819 */ /* 0x002fc800000006ff */
[----:B------:R-:W1:Y:S02]  /*2b90*/  SYNCS.PHASECHK.TRANS64.TRYWAIT P1, [R0+URZ+0xa0], R4 ;  /* 0x0000a004000075a7 */ /* 0x000e6400080211ff */
[----:B-1----:R-:W-:Y:S05]  /*2ba0*/  @!P1 BRA `(.L_x_51) ;  /* 0x0000007000489947 */ /* 0x002fea0003800000 */
.L_x_159:
[----:B-1----:R-:W-:Y:S01]  /*2bb0*/  LEA R4, R11, UR37, 0x4 ;  /* 0x000000250b047c11 */ /* 0x002fe2000f8e20ff */
[----:B------:R-:W-:Y:S01]  /*2bc0*/  VIADD R0, R0, 0xb0 ;  /* 0x000000b000007836 */ /* 0x000fe20000000000 */
[----:B------:R-:W-:Y:S01]  /*2bd0*/  SEL R3, R3, RZ, P0 ;  /* 0x000000ff03037207 */ /* 0x000fe20000000000 */
[----:B------:R-:W-:-:S03]  /*2be0*/  VIADD R11, R11, 0x1 ;  /* 0x000000010b0b7836 */ /* 0x000fc60000000000 */
[----:B------:R-:W1:Y:S01]  /*2bf0*/  LDS.128 R4, [R4+0x130] ;  /* 0x0001300004047984 */ /* 0x000e620000000c00 */
[----:B------:R-:W-:Y:S02]  /*2c00*/  PRMT R0, RZ, 0x654, R0 ;  /* 0x00000654ff007816 */ /* 0x000fe40000000000 */
[C---:B------:R-:W-:Y:S01]  /*2c10*/  ISETP.NE.AND P1, PT, R11.reuse, 0x2, PT ;  /* 0x000000020b00780c */ /* 0x040fe20003f25270 */
[----:B------:R-:W-:Y:S01]  /*2c20*/  @!PT LDS RZ, [RZ] ;  /* 0x00000000fffff984 */ /* 0x000fe20000000800 */
[----:B------:R-:W-:Y:S01]  /*2c30*/  @!PT LDS RZ, [RZ] ;  /* 0x00000000fffff984 */ /* 0x000fe20000000800 */
[----:B------:R-:W-:Y:S01]  /*2c40*/  @!PT LDS RZ, [RZ] ;  /* 0x00000000fffff984 */ /* 0x000fe20000000800 */
[----:B------:R-:W-:Y:S01]  /*2c50*/  @!PT LDS RZ, [RZ] ;  /* 0x00000000fffff984 */ /* 0x000fe20000000800 */
[----:B------:R2:W-:Y:S06]  /*2c60*/  MEMBAR.ALL.CTA ;  /* 0x0000000000007992 */ /* 0x0005ec0000008000 */
[----:B--2---:R-:W2:Y:S01]  /*2c70*/  FENCE.VIEW.ASYNC.S ;  /* 0x00000000000073c6 */ /* 0x004ea20000000000 */
[----:B------:R-:W-:Y:S01]  /*2c80*/  SEL R11, R11, RZ, P1 ;  /* 0x000000ff0b0b7207 */ /* 0x000fe20000800000 */
[----:B--2---:R2:W-:Y:S01]  /*2c90*/  SYNCS.ARRIVE.TRANS64.RED.A1T0 RZ, [R0+URZ], RZ ;  /* 0x000000ff00ff79a7 */ /* 0x0045e200081004ff */
[----:B-1----:R-:W-:-:S02]  /*2ca0*/  LOP3.LUT P3, RZ, R6, 0x1, RZ, 0xc0, !PT ;  /* 0x0000000106ff7812 */ /* 0x002fc4000786c0ff */
[----:B------:R-:W-:-:S04]  /*2cb0*/  SEL R4, RZ, 0x1, P1 ;  /* 0x00000001ff047807 */ /* 0x000fc80000800000 */
[----:B------:R-:W-:Y:S02]  /*2cc0*/  LOP3.LUT R9, R9, R4, RZ, 0x3c, !PT ;  /* 0x0000000409097212 */ /* 0x000fe400078e3cff */
[----:B--2---:R-:W-:-:S04]  /*2cd0*/  SEL R0, RZ, 0x1, P0 ;  /* 0x00000001ff007807 */ /* 0x004fc80000000000 */
[----:B------:R-:W-:Y:S01]  /*2ce0*/  LOP3.LUT R8, R8, R0, RZ, 0x3c, !PT ;  /* 0x0000000008087212 */ /* 0x000fe200078e3cff */
[----:B------:R-:W-:Y:S06]  /*2cf0*/  @P3 BRA `(.L_x_52) ;  /* 0xfffffffc002c3947 */ /* 0x000fec000383ffff */
[----:B------:R-:W-:Y:S01]  /*2d00*/  ULEA UR5, UR6, UR37, 0x3 ;  /* 0x0000002506057291 */ /* 0x000fe2000f8e18ff */
[----:B------:R-:W-:-:S08]  /*2d10*/  SHF.L.U32 R2, R12, 0x1f, RZ ;  /* 0x0000001f0c027819 */ /* 0x000fd000000006ff */
[----:B------:R-:W1:Y:S02]  /*2d20*/  SYNCS.PHASECHK.TRANS64 P0, [UR5+0xb0], R2 ;  /* 0x0000b002ff0075a7 */ /* 0x000e640008001005 */
[----:B-1----:R-:W-:Y:S05]  /*2d30*/  @P0 BRA `(.L_x_53) ;  /* 0x0000000000080947 */ /* 0x002fea0003800000 */
[----:B------:R-:W1:Y:S02]  /*2d40*/  SYNCS.PHASECHK.TRANS64.TRYWAIT P0, [UR5+0xb0], R2 ;  /* 0x0000b002ff0075a7 */ /* 0x000e640008001105 */
[----:B-1----:R-:W-:Y:S05]  /*2d50*/  @!P0 BRA `(.L_x_54) ;  /* 0x0000006c00f08947 */ /* 0x002fea0003800000 */
.L_x_53:
[----:B------:R-:W-:-:S04]  /*2d60*/  UIADD3 UR4, UPT, UPT, UR6, 0x1, URZ ;  /* 0x0000000106047890 */ /* 0x000fc8000fffe0ff */
[----:B------:R-:W-:-:S04]  /*2d70*/  UISETP.NE.AND UP0, UPT, UR4, 0x2, UPT ;  /* 0x000000020400788c */ /* 0x000fc8000bf05270 */
[----:B------:R-:W-:Y:S02]  /*2d80*/  USEL UR7, URZ, 0x1, UP0 ;  /* 0x00000001ff077887 */ /* 0x000fe40008000000 */
[----:B------:R-:W-:-:S04]  /*2d90*/  USEL UR4, UR4, URZ, UP0 ;  /* 0x000000ff04047287 */ /* 0x000fc80008000000 */
[----:B------:R-:W-:Y:S01]  /*2da0*/  ULEA UR4, UR4, UR37, 0x3 ;  /* 0x0000002504047291 */ /* 0x000fe2000f8e18ff */
[----:B-1----:R-:W-:-:S04]  /*2db0*/  LOP3.LUT R2, R12, UR7, RZ, 0x3c, !PT ;  /* 0x000000070c027c12 */ /* 0x002fc8000f8e3cff */
[----:B------:R-:W-:-:S04]  /*2dc0*/  SHF.L.U32 R0, R2, 0x1f, RZ ;  /* 0x0000001f02007819 */ /* 0x000fc800000006ff */
[----:B------:R-:W1:Y:S02]  /*2dd0*/  SYNCS.PHASECHK.TRANS64 P0, [UR4+0xb0], R0 ;  /* 0x0000b000ff0075a7 */ /* 0x000e640008001004 */
[----:B-1----:R-:W-:Y:S05]  /*2de0*/  @P0 EXIT ;  /* 0x000000000000094d */ /* 0x002fea0003800000 */
[----:B------:R-:W-:Y:S02]  /*2df0*/  SHF.L.U32 R2, R2, 0x1f, RZ ;  /* 0x0000001f02027819 */ /* 0x000fe400000006ff */
[----:B------:R-:W-:-:S07]  /*2e00*/  MOV R0, UR4 ;  /* 0x0000000400007c02 */ /* 0x000fce0008000f00 */
.L_x_55:
[----:B-1----:R1:W2:Y:S02]  /*2e10*/  SYNCS.PHASECHK.TRANS64.TRYWAIT P0, [R0+URZ+0xb0], R2 ;  /* 0x0000b002000075a7 */ /* 0x0022a400080011ff */
[----:B--2---:R-:W-:Y:S05]  /*2e20*/  @!P0 NANOSLEEP.SYNCS 0x989680 ;  /* 0x009896800000895d */ /* 0x004fea0003900000 */
[----:B------:R-:W2:Y:S02]  /*2e30*/  @!P0 SYNCS.PHASECHK.TRANS64 P0, [R0+URZ+0xb0], R2 ;  /* 0x0000b002000085a7 */ /* 0x000ea400080010ff */
[----:B--2---:R-:W-:Y:S05]  /*2e40*/  @P0 EXIT ;  /* 0x000000000000094d */ /* 0x004fea0003800000 */
[----:B------:R-:W-:Y:S05]  /*2e50*/  BRA `(.L_x_55) ;  /* 0xfffffffc00ec7947 */ /* 0x000fea000383ffff */
.L_x_48:
[----:B------:R-:W-:Y:S05]  /*2e60*/  BRA.U UP4, `(.L_x_56) ;  /* 0x0000001104847547 */ /* 0x000fea000b800000 */
[----:B------:R-:W-:Y:S01]  /*2e70*/  UMOV UR6, 0x40 ;  /* 0x0000004000067882 */ /* 0x000fe20000000000 */
[----:B------:R-:W-:Y:S01]  /*2e80*/  NOP ;  /* 0x0000000000007918 */ /* 0x000fe20000000000 */
[----:B------:R-:W-:Y:S01]  /*2e90*/  ULEA UR6, UR37, UR6, 0x18 ;  /* 0x0000000625067291 */ /* 0x000fe2000f8ec0ff */
[----:B------:R-:W-:Y:S02]  /*2ea0*/  UMOV UR7, 0x400 ;  /* 0x0000040000077882 */ /* 0x000fe40000000000 */
[----:B------:R-:W-:-:S06]  /*2eb0*/  ULEA UR37, UR37, UR7, 0x18 ;  /* 0x0000000725257291 */ /* 0x000fcc000f8ec0ff */
[----:B------:R-:W1:Y:S02]  /*2ec0*/  LDS.U8 R2, [UR6+0x1c] ;  /* 0x00001c06ff027984 */ /* 0x000e640008000000 */
[----:B-1----:R-:W-:-:S13]  /*2ed0*/  ISETP.NE.AND P0, PT, R2, RZ, PT ;  /* 0x000000ff0200720c */ /* 0x002fda0003f05270 */
[----:B------:R-:W-:Y:S05]  /*2ee0*/  @P0 BRA `(.L_x_57) ;  /* 0x0000000400080947 */ /* 0x000fea0003800000 */
[----:B------:R-:W-:Y:S02]  /*2ef0*/  UISETP.NE.U32.AND UP0, UPT, UR5, 0x1, UPT ;  /* 0x000000010500788c */ /* 0x000fe4000bf05070 */
[----:B------:R-:W-:-:S07]  /*2f00*/  UIADD3 UR8, UPT, UPT, UR6, 0x8, URZ ;  /* 0x0000000806087890 */ /* 0x000fce000fffe0ff */
[----:B------:R-:W-:Y:S05]  /*2f10*/  BRA.U !UP0, `(.L_x_58) ;  /* 0x00000001089c7547 */ /* 0x000fea000b800000 */
[----:B------:R-:W-:Y:S01]  /*2f20*/  ELECT P0, URZ, PT ;  /* 0x0000000000ff782f */ /* 0x000fe20003800000 */
[----:B------:R-:W-:-:S12]  /*2f30*/  BSSY B0, `(.L_x_58) ;  /* 0x0000025000007945 */ /* 0x000fd80003800000 */
[----:B------:R-:W-:Y:S05]  /*2f40*/  @!P0 BRA `(.L_x_59) ;  /* 0x00000000008c8947 */ /* 0x000fea0003800000 */
[----:B------:R-:W-:-:S05]  /*2f50*/  UMOV UR7, 0x10 ;  /* 0x0000001000077882 */ /* 0x000fca0000000000 */
[----:B------:R-:W-:Y:S04]  /*2f60*/  DEPBAR.LE SB1, 0x36 ;  /* 0x00009d800000791a */ /* 0x000fe80000000000 */
[----:B------:R-:W1:Y:S02]  /*2f70*/  UTCATOMSWS.2CTA.FIND_AND_SET.ALIGN UP1, UR7, UR7 ;  /* 0x00000007000775e3 */ /* 0x000e640008220800 */
[----:B-1----:R-:W-:Y:S01]  /*2f80*/  MOV R10, UR7 ;  /* 0x00000007000a7c02 */ /* 0x002fe20008000f00 */
[----:B------:R-:W-:Y:S06]  /*2f90*/  BRA.U UP1, `(.L_x_60) ;  /* 0x0000000101187547 */ /* 0x000fec000b800000 */
.L_x_61:
[----:B------:R-:W-:Y:S05]  /*2fa0*/  NANOSLEEP 0x64 ;  /* 0x000000640000795d */ /* 0x000fea0003800000 */
[----:B------:R-:W-:-:S05]  /*2fb0*/  UMOV UR7, 0x10 ;  /* 0x0000001000077882 */ /* 0x000fca0000000000 */
[----:B------:R-:W-:Y:S04]  /*2fc0*/  DEPBAR.LE SB1, 0x36 ;  /* 0x00009d800000791a */ /* 0x000fe80000000000 */
[----:B------:R-:W1:Y:S02]  /*2fd0*/  UTCATOMSWS.2CTA.FIND_AND_SET.ALIGN UP1, UR7, UR7 ;  /* 0x00000007000775e3 */ /* 0x000e640008220800 */
[----:B-1----:R-:W-:Y:S01]  /*2fe0*/  MOV R10, UR7 ;  /* 0x00000007000a7c02 */ /* 0x002fe20008000f00 */
[----:B------:R-:W-:Y:S05]  /*2ff0*/  BRA.U !UP1, `(.L_x_61) ;  /* 0xfffffffd09e87547 */ /* 0x000fea000b83ffff */
.L_x_60:
[----:B------:R-:W1:Y:S01]  /*3000*/  LDS R5, [UR6+0x10] ;  /* 0x00001006ff057984 */ /* 0x000e620008000800 */
[----:B------:R-:W-:Y:S01]  /*3010*/  IMAD.U32 R3, RZ, RZ, UR37 ;  /* 0x00000025ff037e24 */ /* 0x000fe2000f8e00ff */
[----:B------:R-:W-:-:S03]  /*3020*/  MOV R2, UR4 ;  /* 0x0000000400027c02 */ /* 0x000fc60008000f00 */
[----:B------:R-:W-:Y:S01]  /*3030*/  VIADD R3, R3, 0x150 ;  /* 0x0000015003037836 */ /* 0x000fe20000000000 */
[----:B-1----:R-:W-:-:S04]  /*3040*/  SHF.L.U32 R5, R5, 0x1f, RZ ;  /* 0x0000001f05057819 */ /* 0x002fc800000006ff */
[----:B------:R-:W1:Y:S02]  /*3050*/  SYNCS.PHASECHK.TRANS64.TRYWAIT P0, [UR6+0x8], R5 ;  /* 0x00000805ff0075a7 */ /* 0x000e640008001106 */
[----:B-1----:R-:W-:Y:S05]  /*3060*/  @P0 BRA `(.L_x_62) ;  /* 0x0000000000080947 */ /* 0x002fea0003800000 */
[----:B------:R-:W1:Y:S02]  /*3070*/  SYNCS.PHASECHK.TRANS64.TRYWAIT P0, [UR6+0x8], R5 ;  /* 0x00000805ff0075a7 */ /* 0x000e640008001106 */
[----:B-1----:R-:W-:Y:S05]  /*3080*/  @!P0 BRA `(.L_x_63) ;  /* 0x0000006c003c8947 */ /* 0x002fea0003800000 */
.L_x_62:
[----:B-1----:R-:W-:Y:S01]  /*3090*/  HFMA2 R4, -RZ, RZ, 0, 5.9604644775390625e-08 ;  /* 0x00000001ff047431 */ /* 0x002fe200000001ff */
[----:B------:R-:W-:Y:S01]  /*30a0*/  UPRMT UR7, UR4, 0x654, UR8 ;  /* 0x0000065404077896 */ /* 0x000fe20008000008 */
[----:B------:R-:W-:Y:S01]  /*30b0*/  IMAD.MOV.U32 R7, RZ, RZ, 0xffff ;  /* 0x0000ffffff077424 */ /* 0x000fe200078e00ff */
[----:B------:R-:W-:Y:S01]  /*30c0*/  PRMT R2, R2, 0x654, R3 ;  /* 0x0000065402027816 */ /* 0x000fe20000000003 */
[----:B------:R-:W-:Y:S02]  /*30d0*/  IMAD.MOV.U32 R5, RZ, RZ, 0x4 ;  /* 0x00000004ff057424 */ /* 0x000fe400078e00ff */
[----:B------:R-:W-:Y:S01]  /*30e0*/  IMAD.SHL.U32 R9, R10, 0x20, RZ ;  /* 0x000000200a097824 */ /* 0x000fe200078e00ff */
[----:B------:R-:W-:Y:S02]  /*30f0*/  MOV R3, UR7 ;  /* 0x0000000700037c02 */ /* 0x000fe40008000f00 */
[-C--:B------:R-:W-:Y:S01]  /*3100*/  SHF.L.U32 R7, R7, R10.reuse, RZ ;  /* 0x0000000a07077219 */ /* 0x080fe200000006ff */
[----:B------:R1:W-:Y:S01]  /*3110*/  SYNCS.ARRIVE.TRANS64.RED RZ, [UR7], R5 ;  /* 0x00000005ffff79a7 */ /* 0x0003e20008000407 */
[----:B------:R-:W-:Y:S01]  /*3120*/  SHF.L.U32 R6, R4, R10, RZ ;  /* 0x0000000a04067219 */ /* 0x000fe200000006ff */
[----:B------:R1:W-:Y:S04]  /*3130*/  STS [UR37+0x150], R9 ;  /* 0x00015009ff007988 */ /* 0x0003e80008000825 */
[----:B------:R1:W-:Y:S04]  /*3140*/  STAS [R2.64], R10 ;  /* 0x0000000a02007dbd */ /* 0x0003e8000c0008ff */
[----:B------:R1:W-:Y:S04]  /*3150*/  ATOMS.OR RZ, [UR6+0x14], R7 ;  /* 0x00001407ffff798c */ /* 0x0003e8000b000006 */
[----:B------:R1:W-:Y:S04]  /*3160*/  ATOMS.OR RZ, [UR6+0x18], R6 ;  /* 0x00001806ffff798c */ /* 0x0003e8000b000006 */
[----:B------:R1:W-:Y:S02]  /*3170*/  ATOMS.XOR RZ, [UR6+0x10], R4 ;  /* 0x00001004ffff798c */ /* 0x0003e4000b800006 */
.L_x_59:
[----:B------:R-:W-:Y:S05]  /*3180*/  BSYNC B0 ;  /* 0x0000000000007941 */ /* 0x000fea0003800000 */
.L_x_58:
[----:B------:R-:W-:Y:S05]  /*3190*/  BRA.U UP0, `(.L_x_64) ;  /* 0x00000001006c7547 */ /* 0x000fea000b800000 */
[----:B------:R-:W-:-:S03]  /*31a0*/  UMOV UR7, 0xffffffff ;  /* 0xffffffff00077882 */ /* 0x000fc60000000000 */
[----:B------:R-:W-:Y:S05]  /*31b0*/  BRA.DIV UR7, `(.L_x_65) ;  /* 0x0000006e07087947 */ /* 0x000fea000b800000 */
[----:B------:R-:W-:-:S13]  /*31c0*/  ELECT P6, URZ, PT ;  /* 0x0000000000ff782f */ /* 0x000fda00038c0000 */
.L_x_163:
[----:B------:R-:W-:Y:S05]  /*31d0*/  @!P6 BRA `(.L_x_64) ;  /* 0x00000000005ce947 */ /* 0x000fea0003800000 */
[----:B-1----:R-:W1:Y:S02]  /*31e0*/  LDS R3, [UR6+0x10] ;  /* 0x00001006ff037984 */ /* 0x002e640008000800 */
[----:B-1----:R-:W-:-:S04]  /*31f0*/  SHF.L.U32 R3, R3, 0x1f, RZ ;  /* 0x0000001f03037819 */ /* 0x002fc800000006ff */
[----:B------:R-:W1:Y:S02]  /*3200*/  SYNCS.PHASECHK.TRANS64.TRYWAIT P0, [UR6+0x8], R3 ;  /* 0x00000803ff0075a7 */ /* 0x000e640008001106 */
[----:B-1----:R-:W-:Y:S05]  /*3210*/  @P0 BRA `(.L_x_66) ;  /* 0x0000000000080947 */ /* 0x002fea0003800000 */
[----:B------:R-:W1:Y:S02]  /*3220*/  SYNCS.PHASECHK.TRANS64.TRYWAIT P0, [UR6+0x8], R3 ;  /* 0x00000803ff0075a7 */ /* 0x000e640008001106 */
[----:B-1----:R-:W-:Y:S05]  /*3230*/  @!P0 BRA `(.L_x_67) ;  /* 0x0000006c00088947 */ /* 0x002fea0003800000 */
.L_x_66:
[----:B------:R-:W2:Y:S01]  /*3240*/  LDS R5, [UR37+0x150] ;  /* 0x00015025ff057984 */ /* 0x000ea20008000800 */
[----:B-1----:R-:W-:Y:S02]  /*3250*/  HFMA2 R2, -RZ, RZ, 0, 5.9604644775390625e-08 ;  /* 0x00000001ff027431 */ /* 0x002fe400000001ff */
[----:B------:R-:W-:Y:S01]  /*3260*/  IMAD.MOV.U32 R3, RZ, RZ, 0xffff ;  /* 0x0000ffffff037424 */ /* 0x000fe200078e00ff */
[----:B------:R-:W-:Y:S01]  /*3270*/  UPRMT UR7, UR4, 0x654, UR8 ;  /* 0x0000065404077896 */ /* 0x000fe20008000008 */
[----:B--2---:R-:W-:-:S03]  /*3280*/  IMAD.SHL.U32 R4, R5, 0x20, RZ ;  /* 0x0000002005047824 */ /* 0x004fc600078e00ff */
[-C--:B------:R-:W-:Y:S02]  /*3290*/  SHF.L.U32 R3, R3, R5.reuse, RZ ;  /* 0x0000000503037219 */ /* 0x080fe400000006ff */
[----:B------:R-:W-:Y:S01]  /*32a0*/  SHF.L.U32 R5, R2, R5, RZ ;  /* 0x0000000502057219 */ /* 0x000fe200000006ff */
[----:B------:R2:W-:Y:S04]  /*32b0*/  STS [UR37+0x150], R4 ;  /* 0x00015004ff007988 */ /* 0x0005e80008000825 */
[----:B------:R2:W-:Y:S04]  /*32c0*/  ATOMS.OR RZ, [UR6+0x14], R3 ;  /* 0x00001403ffff798c */ /* 0x0005e8000b000006 */
[----:B------:R2:W-:Y:S01]  /*32d0*/  ATOMS.OR RZ, [UR6+0x18], R5 ;  /* 0x00001805ffff798c */ /* 0x0005e2000b000006 */
[----:B------:R-:W-:Y:S03]  /*32e0*/  SYNCS.ARRIVE.TRANS64.RED.A1T0 RZ, [UR7], RZ ;  /* 0x000000ffffff79a7 */ /* 0x000fe60008100407 */
[----:B------:R2:W-:Y:S01]  /*32f0*/  ATOMS.XOR RZ, [UR6+0x10], R2 ;  /* 0x00001002ffff798c */ /* 0x0005e2000b800006 */
[----:B------:R-:W-:Y:S05]  /*3300*/  BRA `(.L_x_64) ;  /* 0x0000000000107947 */ /* 0x000fea0003800000 */
.L_x_57:
[----:B------:R-:W-:-:S05]  /*3310*/  MOV R2, 0xffffffff ;  /* 0xffffffff00027802 */ /* 0x000fca0000000f00 */
[----:B------:R1:W-:Y:S02]  /*3320*/  STS [UR37+0x150], R2 ;  /* 0x00015002ff007988 */ /* 0x0003e40008000825 */
[----:B-1----:R-:W-:Y:S02]  /*3330*/  MOV R2, 0x3350 ;  /* 0x0000335000027802 */ /* 0x002fe40000000f00 */
[----:B-----5:R-:W-:Y:S05]  /*3340*/  CALL.REL.NOINC `($__internal_1_$__cuda_sm10x_tcgen05_guardrail_trap_phase_invalid_during_alloc) ;  /* 0x0000007000d87944 */ /* 0x020fea0003c00000 */
.L_x_64:
[----:B------:R-:W-:Y:S05]  /*3350*/  WARPSYNC.ALL ;  /* 0x0000000000007948 */ /* 0x000fea0003800000 */
[----:B------:R-:W3:Y:S01]  /*3360*/  S2UR UR8, SR_CgaCtaId ;  /* 0x00000000000879c3 */ /* 0x000ee20000008800 */
[----:B------:R-:W-:Y:S01]  /*3370*/  UMOV UR6, 0x400 ;  /* 0x0000040000067882 */ /* 0x000fe20000000000 */
[----:B------:R-:W-:-:S06]  /*3380*/  NOP ;  /* 0x0000000000007918 */ /* 0x000fcc0000000000 */
[----:B------:R-:W-:Y:S06]  /*3390*/  BAR.ARV 0x6, 0xa0 ;  /* 0x0182800000007b1d */ /* 0x000fec0000002000 */
[----:B------:R-:W-:Y:S01]  /*33a0*/  LOP3.LUT R0, R0, 0xffff, RZ, 0xc0, !PT ;  /* 0x0000ffff00007812 */ /* 0x000fe200078ec0ff */
[----:B-1----:R-:W-:Y:S01]  /*33b0*/  IMAD.MOV.U32 R9, RZ, RZ, 0x1 ;  /* 0x00000001ff097424 */ /* 0x002fe200078e00ff */
[----:B------:R-:W-:Y:S01]  /*33c0*/  LOP3.LUT R8, R8, 0xffff, RZ, 0xc0, !PT ;  /* 0x0000ffff08087812 */ /* 0x000fe200078ec0ff */
[----:B------:R-:W-:Y:S01]  /*33d0*/  UMOV UR22, URZ ;  /* 0x000000ff00167c82 */ /* 0x000fe20008000000 */
[----:B------:R-:W-:Y:S01]  /*33e0*/  R2UR UR12, R0 ;  /* 0x00000000000c72ca */ /* 0x000fe200000e0000 */
[----:B------:R-:W-:Y:S01]  /*33f0*/  UMOV UR21, URZ ;  /* 0x000000ff00157c82 */ /* 0x000fe20008000000 */
[----:B------:R-:W-:Y:S01]  /*3400*/  R2UR UR13, R8 ;  /* 0x00000000080d72ca */ /* 0x000fe200000e0000 */
[----:B------:R-:W-:Y:S01]  /*3410*/  IMAD.MOV.U32 R8, RZ, RZ, RZ ;  /* 0x000000ffff087224 */ /* 0x000fe200078e00ff */
[----:B------:R-:W-:-:S02]  /*3420*/  UISETP.NE.AND UP2, UPT, UR5, URZ, UPT ;  /* 0x000000ff0500728c */ /* 0x000fc4000bf45270 */
[----:B---3--:R-:W-:Y:S01]  /*3430*/  ULEA UR8, UR8, UR6, 0x18 ;  /* 0x0000000608087291 */ /* 0x008fe2000f8ec0ff */
[----:B------:R-:W1:Y:S03]  /*3440*/  LDCU UR6, c[0x0][0x38c] ;  /* 0x00007180ff0677ac */ /* 0x000e660008000800 */
[----:B------:R-:W-:Y:S02]  /*3450*/  UIADD3 UR14, UPT, UPT, UR8, 0x6300, URZ ;  /* 0x00006300080e7890 */ /* 0x000fe4000fffe0ff */
[----:B------:R-:W-:-:S03]  /*3460*/  UIADD3 UR15, UPT, UPT, UR8, 0x8b00, URZ ;  /* 0x00008b00080f7890 */ /* 0x000fc6000fffe0ff */
[----:B--2---:R-:W2:Y:S01]  /*3470*/  LDS R2, [UR8+0x150] ;  /* 0x00015008ff027984 */ /* 0x004ea20008000800 */
[----:B------:R-:W-:Y:S02]  /*3480*/  USHF.R.U32.HI UR14, URZ, 0x4, UR14 ;  /* 0x00000004ff0e7899 */ /* 0x000fe4000801160e */
[----:B------:R-:W-:Y:S02]  /*3490*/  USHF.R.U32.HI UR15, URZ, 0x4, UR15 ;  /* 0x00000004ff0f7899 */ /* 0x000fe4000801160f */
[----:B------:R-:W-:Y:S02]  /*34a0*/  ULOP3.LUT UR14, UR14, 0x3fff, URZ, 0xc0, !UPT ;  /* 0x00003fff0e0e7892 */ /* 0x000fe4000f8ec0ff */
[----:B------:R-:W-:Y:S02]  /*34b0*/  ULOP3.LUT UR15, UR15, 0x3fff, URZ, 0xc0, !UPT ;  /* 0x00003fff0f0f7892 */ /* 0x000fe4000f8ec0ff */
[----:B------:R-:W-:Y:S02]  /*34c0*/  ULOP3.LUT UR14, UR14, 0x10000, URZ, 0xfc, !UPT ;  /* 0x000100000e0e7892 */ /* 0x000fe4000f8efcff */
[----:B-1----:R-:W-:-:S02]  /*34d0*/  UIADD3 UR6, UPT, UPT, UR6, 0x1f, URZ ;  /* 0x0000001f06067890 */ /* 0x002fc4000fffe0ff */
[----:B------:R-:W-:Y:S02]  /*34e0*/  ULOP3.LUT UR15, UR15, 0x10000, URZ, 0xfc, !UPT ;  /* 0x000100000f0f7892 */ /* 0x000fe4000f8efcff */
[----:B------:R-:W-:Y:S01]  /*34f0*/  USHF.R.S32.HI UR7, URZ, 0x1f, UR6 ;  /* 0x0000001fff077899 */ /* 0x000fe20008011406 */
[----:B------:R-:W-:Y:S01]  /*3500*/  UMOV UR20, URZ ;  /* 0x000000ff00147c82 */ /* 0x000fe20008000000 */
[----:B------:R-:W-:Y:S02]  /*3510*/  UMOV UR26, 0x0 ;  /* 0x00000000001a7882 */ /* 0x000fe40000000000 */
[----:B------:R-:W-:Y:S01]  /*3520*/  ULEA.HI UR7, UR7, UR6, URZ, 0x5 ;  /* 0x0000000607077291 */ /* 0x000fe2000f8f28ff */
[----:B------:R-:W-:-:S03]  /*3530*/  UMOV UR27, 0x8400490 ;  /* 0x08400490001b7882 */ /* 0x000fc60000000000 */
[----:B------:R-:W-:-:S04]  /*3540*/  USHF.R.S32.HI UR7, URZ, 0x5, UR7 ;  /* 0x00000005ff077899 */ /* 0x000fc80008011407 */
[----:B------:R-:W-:-:S04]  /*3550*/  UISETP.LT.AND UP0, UPT, UR7, 0x1, UPT ;  /* 0x000000010700788c */ /* 0x000fc8000bf01270 */
[----:B------:R-:W-:Y:S01]  /*3560*/  USEL UR23, UR7, 0x1, !UP0 ;  /* 0x0000000107177887 */ /* 0x000fe2000c000000 */
[----:B--2---:R-:W-:Y:S02]  /*3570*/  R2UR UR24, R2 ;  /* 0x00000000021872ca */ /* 0x004fe400000e0000 */
[----:B------:R-:W-:-:S13]  /*3580*/  CS2R R2, SRZ ;  /* 0x0000000000027805 */ /* 0x000fda000001ff00 */
.L_x_75:
[C---:B------:R-:W-:Y:S02]  /*3590*/  LEA R0, R8.reuse, UR8, 0x3 ;  /* 0x0000000808007c11 */ /* 0x040fe4000f8e18ff */
[----:B------:R-:W-:Y:S02]  /*35a0*/  SHF.L.U32 R4, R3, 0x1f, RZ ;  /* 0x0000001f03047819 */ /* 0x000fe400000006ff */
[----:B------:R-:W-:Y:S02]  /*35b0*/  LEA R5, R8, UR8, 0x4 ;  /* 0x0000000808057c11 */ /* 0x000fe4000f8e20ff */
[----:B------:R-:W1:Y:S02]  /*35c0*/  SYNCS.PHASECHK.TRANS64.TRYWAIT P0, [R0+URZ+0xa0], R4 ;  /* 0x0000a004000075a7 */ /* 0x000e6400080011ff */
[----:B-1-34-:R-:W-:Y:S05]  /*35d0*/  @!P0 BRA `(.L_x_68) ;  /* 0x0000006800388947 */ /* 0x01afea0003800000 */
.L_x_164:
[----:B-1----:R-:W1:Y:S01]  /*35e0*/  LDS.128 R4, [R5+0x130] ;  /* 0x0001300005047984 */ /* 0x002e620000000c00 */
[----:B------:R-:W-:Y:S02]  /*35f0*/  VIADD R0, R0, 0xb0 ;  /* 0x000000b000007836 */ /* 0x000fe40000000000 */
[----:B------:R-:W-:Y:S01]  /*3600*/  VIADD R8, R8, 0x1 ;  /* 0x0000000108087836 */ /* 0x000fe20000000000 */
[----:B------:R-:W-:Y:S01]  /*3610*/  @!PT LDS RZ, [RZ] ;  /* 0x00000000fffff984 */ /* 0x000fe20000000800 */
[----:B------:R-:W-:Y:S01]  /*3620*/  @!PT LDS RZ, [RZ] ;  /* 0x00000000fffff984 */ /* 0x000fe20000000800 */
[----:B------:R-:W-:Y:S01]  /*3630*/  @!PT LDS RZ, [RZ] ;  /* 0x00000000fffff984 */ /* 0x000fe20000000800 */
[----:B------:R-:W-:Y:S01]  /*3640*/  @!PT LDS RZ, [RZ] ;  /* 0x00000000fffff984 */ /* 0x000fe20000000800 */
[----:B------:R2:W-:Y:S06]  /*3650*/  MEMBAR.ALL.CTA ;  /* 0x0000000000007992 */ /* 0x0005ec0000008000 */
[----:B--2---:R-:W2:Y:S01]  /*3660*/  FENCE.VIEW.ASYNC.S ;  /* 0x00000000000073c6 */ /* 0x004ea20000000000 */
[----:B------:R-:W-:-:S04]  /*3670*/  PRMT R0, RZ, 0x654, R0 ;  /* 0x00000654ff007816 */ /* 0x000fc80000000000 */
[----:B--2---:R2:W-:Y:S01]  /*3680*/  SYNCS.ARRIVE.TRANS64.RED.A1T0 RZ, [R0+URZ], RZ ;  /* 0x000000ff00ff79a7 */ /* 0x0045e200081004ff */
[----:B-1----:R-:W-:Y:S01]  /*3690*/  LOP3.LUT P1, RZ, R6, 0x1, RZ, 0xc0, !PT ;  /* 0x0000000106ff7812 */ /* 0x002fe2000782c0ff */
[----:B--2---:R-:W-:-:S12]  /*36a0*/  BRA.U UP2, `(.L_x_69) ;  /* 0x0000000102cc7547 */ /* 0x004fd8000b800000 */
[----:B------:R-:W1:Y:S01]  /*36b0*/  LDCU UR6, c[0x0][0x38c] ;  /* 0x00007180ff0677ac */ /* 0x000e620008000800 */
[----:B------:R-:W-:Y:S02]  /*36c0*/  PLOP3.LUT P2, PT, PT, PT, PT, 0x80, 0x8 ;  /* 0x000000000008781c */ /* 0x000fe40003f4f070 */
[----:B------:R-:W-:Y:S01]  /*36d0*/  SHF.L.U32 R4, R9, 0x1f, RZ ;  /* 0x0000001f09047819 */ /* 0x000fe200000006ff */
[----:B------:R-:W-:Y:S02]  /*36e0*/  ULEA UR11, UR22, UR8, 0x3 ;  /* 0x00000008160b7291 */ /* 0x000fe4000f8e18ff */
[----:B-1----:R-:W-:-:S06]  /*36f0*/  UISETP.GE.AND UP0, UPT, UR6, 0x1, UPT ;  /* 0x000000010600788c */ /* 0x002fcc000bf06270 */
[----:B------:R-:W-:-:S05]  /*3700*/  PLOP3.LUT P0, PT, PT, PT, UP0, 0x80, 0x8 ;  /* 0x000000000008781c */ /* 0x000fca0003f0f008 */
[----:B------:R-:W-:-:S08]  /*3710*/  @UP0 ULEA UR6, UR21, UR8, 0x3 ;  /* 0x0000000815060291 */ /* 0x000fd0000f8e18ff */
[----:B------:R-:W-:-:S04]  /*3720*/  @P0 SHF.L.U32 R0, R2, 0x1f, RZ ;  /* 0x0000001f02000819 */ /* 0x000fc800000006ff */
[----:B------:R1:W2:Y:S01]  /*3730*/  @P0 SYNCS.PHASECHK.TRANS64.TRYWAIT P2, [UR6], R0 ;  /* 0x00000000ff0005a7 */ /* 0x0002a20008041106 */
[----:B------:R-:W3:Y:S02]  /*3740*/  SYNCS.PHASECHK.TRANS64.TRYWAIT P0, [UR11+0xe0], R4 ;  /* 0x0000e004ff0075a7 */ /* 0x000ee4000800110b */
[----:B-123--:R-:W-:Y:S05]  /*3750*/  @!P0 BRA `(.L_x_70) ;  /* 0x0000006400ec8947 */ /* 0x00efea0003800000 */
.L_x_166:
[----:B------:R-:W-:Y:S01]  /*3760*/  UMOV UR19, UR20 ;  /* 0x0000001400137c82 */ /* 0x000fe20008000000 */
[----:B------:R-:W-:Y:S05]  /*3770*/  BRA.U !UP0, `(.L_x_71) ;  /* 0x0000000108887547 */ /* 0x000fea000b800000 */
[----:B------:R-:W-:Y:S02]  /*3780*/  UIADD3 UR19, UPT, UPT, UR23, UR20, URZ ;  /* 0x0000001417137290 */ /* 0x000fe4000fffe0ff */
[----:B------:R-:W-:Y:S02]  /*3790*/  ULEA UR10, UR22, UR24, 0x7 ;  /* 0x00000018160a7291 */ /* 0x000fe4000f8e38ff */
[----:B------:R-:W-:Y:S01]  /*37a0*/  UPLOP3.LUT UP3, UPT, UPT, UPT, UPT, 0x40, 0x4 ;  /* 0x000000000004789c */ /* 0x000fe20003f6e870 */
[----:B------:R-:W-:Y:S01]  /*37b0*/  UMOV UR18, UR7 ;  /* 0x0000000700127c82 */ /* 0x000fe20008000000 */
[----:B------:R-:W-:-:S09]  /*37c0*/  UMOV UR17, UR21 ;  /* 0x0000001500117c82 */ /* 0x000fd20008000000 */
.L_x_74:
[----:B--2---:R-:W-:Y:S01]  /*37d0*/  ULEA UR9, UR17, UR8, 0x3 ;  /* 0x0000000811097291 */ /* 0x004fe2000f8e18ff */
[----:B---3--:R-:W-:Y:S11]  /*37e0*/  @P2 BRA `(.L_x_72) ;  /* 0x00000000000c2947 */ /* 0x008ff60003800000 */
[----:B-1----:R-:W-:Y:S04]  /*37f0*/  SHF.L.U32 R4, R2, 0x1f, RZ ;  /* 0x0000001f02047819 */ /* 0x002fe800000006ff */
[----:B------:R-:W1:Y:S02]  /*3800*/  SYNCS.PHASECHK.TRANS64.TRYWAIT P0, [UR9], R4 ;  /* 0x00000004ff0075a7 */ /* 0x000e640008001109 */
[----:B-1----:R-:W-:Y:S05]  /*3810*/  @!P0 BRA `(.L_x_73) ;  /* 0x0000006400d48947 */ /* 0x002fea0003800000 */
.L_x_72:
[----:B------:R-:W-:Y:S01]  /*3820*/  UISETP.NE.AND UP0, UPT, UR18, 0x1, UPT ;  /* 0x000000011200788c */ /* 0x000fe2000bf05270 */
[----:B------:R-:W-:Y:S01]  /*3830*/  PLOP3.LUT P2, PT, PT, PT, PT, 0x80, 0x8 ;  /* 0x000000000008781c */ /* 0x000fe20003f4f070 */
[----:B------:R-:W-:Y:S02]  /*3840*/  UIADD3 UR21, UPT, UPT, UR17, 0x1, URZ ;  /* 0x0000000111157890 */ /* 0x000fe4000fffe0ff */
[----:B------:R-:W-:Y:S02]  /*3850*/  ULEA UR28, UR17, UR15, 0x8 ;  /* 0x0000000f111c7291 */ /* 0x000fe4000f8e40ff */
[----:B------:R-:W-:Y:S01]  /*3860*/  UISETP.NE.AND UP1, UPT, UR21, 0x5, UPT ;  /* 0x000000051500788c */ /* 0x000fe2000bf25270 */
[----:B------:R-:W-:Y:S01]  /*3870*/  PLOP3.LUT P0, PT, PT, PT, UP0, 0x80, 0x8 ;  /* 0x000000000008781c */ /* 0x000fe20003f0f008 */
[----:B------:R-:W-:Y:S02]  /*3880*/  ULEA UR30, UR17, UR14, 0x7 ;  /* 0x0000000e111e7291 */ /* 0x000fe4000f8e38ff */
[----:B------:R-:W-:Y:S02]  /*3890*/  USEL UR16, URZ, 0x1, UP1 ;  /* 0x00000001ff107887 */ /* 0x000fe40008800000 */
[----:B------:R-:W-:Y:S02]  /*38a0*/  USEL UR21, UR21, URZ, UP1 ;  /* 0x000000ff15157287 */ /* 0x000fe40008800000 */
[----:B------:R-:W-:Y:S02]  /*38b0*/  UIADD3 UR9, UPT, UPT, UR9, 0x28, URZ ;  /* 0x0000002809097890 */ /* 0x000fe4000fffe0ff */
[----:B------:R-:W-:Y:S01]  /*38c0*/  @UP0 ULEA UR6, UR21, UR8, 0x3 ;  /* 0x0000000815060291 */ /* 0x000fe2000f8e18ff */
[----:B------:R-:W-:Y:S01]  /*38d0*/  LOP3.LUT R2, R2, UR16, RZ, 0x3c, !PT ;  /* 0x0000001002027c12 */ /* 0x000fe2000f8e3cff */
[----:B------:R-:W-:Y:S01]  /*38e0*/  UMOV UR29, 0xc0004010 ;  /* 0xc0004010001d7882 */ /* 0x000fe20000000000 */
[----:B------:R-:W-:Y:S01]  /*38f0*/  UMOV UR31, 0xc0004010 ;  /* 0xc0004010001f7882 */ /* 0x000fe20000000000 */
[----:B------:R-:W-:Y:S01]  /*3900*/  UIADD3 UR20, UPT, UPT, UR20, 0x1, URZ ;  /* 0x0000000114147890 */ /* 0x000fe2000fffe0ff */
[----:B-1----:R-:W-:Y:S01]  /*3910*/  @P0 SHF.L.U32 R0, R2, 0x1f, RZ ;  /* 0x0000001f02000819 */ /* 0x002fe200000006ff */
[----:B------:R-:W-:Y:S02]  /*3920*/  UIADD3 UR18, UPT, UPT, UR18, -0x1, URZ ;  /* 0xffffffff12127890 */ /* 0x000fe4000fffe0ff */
[----:B------:R-:W-:Y:S01]  /*3930*/  UISETP.NE.AND UP0, UPT, UR20, UR19, UPT ;  /* 0x000000131400728c */ /* 0x000fe2000bf05270 */
[----:B------:R2:W3:Y:S01]  /*3940*/  @P0 SYNCS.PHASECHK.TRANS64.TRYWAIT P2, [UR6], R0 ;  /* 0x00000000ff0005a7 */ /* 0x0004e20008041106 */
[----:B------:R2:W-:Y:S01]  /*3950*/  UTCQMMA.2CTA gdesc[UR30], gdesc[UR28], tmem[UR10], tmem[UR26], idesc[UR27], UP3 ;  /* 0x00ff1a1c1e0075ea */ /* 0x0005e20009a0030a */
[----:B------:R-:W-:Y:S01]  /*3960*/  UPLOP3.LUT UP3, UPT, UPT, UPT, UPT, 0x80, 0x8 ;  /* 0x000000000008789c */ /* 0x000fe20003f6f070 */
[----:B------:R2:W-:Y:S01]  /*3970*/  UTCBAR.2CTA.MULTICAST [UR9], URZ, UR13 ;  /* 0x000000ff090073e9 */ /* 0x0005e2000820080d */
[----:B------:R-:W-:Y:S04]  /*3980*/  UMOV UR17, UR21 ;  /* 0x0000001500117c82 */ /* 0x000fe80008000000 */
[----:B------:R-:W-:Y:S05]  /*3990*/  BRA.U UP0, `(.L_x_74) ;  /* 0xfffffffd008c7547 */ /* 0x000fea000b83ffff */
.L_x_71:
[----:B------:R-:W-:Y:S01]  /*39a0*/  UIADD3 UR11, UPT, UPT, UR11, 0xc0, URZ ;  /* 0x000000c00b0b7890 */ /* 0x000fe2000fffe0ff */
[----:B------:R-:W-:-:S08]  /*39b0*/  UMOV UR20, UR19 ;  /* 0x0000001300147c82 */ /* 0x000fd00008000000 */
[----:B------:R4:W-:Y:S01]  /*39c0*/  UTCBAR.2CTA.MULTICAST [UR11], URZ, UR12 ;  /* 0x000000ff0b0073e9 */ /* 0x0009e2000820080c */
[----:B------:R-:W-:Y:S02]  /*39d0*/  NOP ;  /* 0x0000000000007918 */ /* 0x000fe40000000000 */
.L_x_69:
[----:B------:R-:W-:Y:S01]  /*39e0*/  UIADD3 UR22, UPT, UPT, UR22, 0x1, URZ ;  /* 0x0000000116167890 */ /* 0x000fe2000fffe0ff */
[----:B------:R-:W-:-:S03]  /*39f0*/  ISETP.NE.AND P0, PT, R8, 0x2, PT ;  /* 0x000000020800780c */ /* 0x000fc60003f05270 */
[----:B------:R-:W-:Y:S01]  /*3a00*/  UISETP.NE.AND UP0, UPT, UR22, 0x4, UPT ;  /* 0x000000041600788c */ /* 0x000fe2000bf05270 */
[----:B-12---:R-:W-:Y:S02]  /*3a10*/  SEL R0, RZ, 0x1, P0 ;  /* 0x00000001ff007807 */ /* 0x006fe40000000000 */
[----:B------:R-:W-:Y:S01]  /*3a20*/  SEL R8, R8, RZ, P0 ;  /* 0x000000ff08087207 */ /* 0x000fe20000000000 */
[----:B------:R-:W-:Y:S01]  /*3a30*/  USEL UR6, URZ, 0x1, UP0 ;  /* 0x00000001ff067887 */ /* 0x000fe20008000000 */
[----:B------:R-:W-:Y:S01]  /*3a40*/  LOP3.LUT R3, R3, R0, RZ, 0x3c, !PT ;  /* 0x0000000003037212 */ /* 0x000fe200078e3cff */
[----:B------:R-:W-:-:S04]  /*3a50*/  USEL UR22, UR22, URZ, UP0 ;  /* 0x000000ff16167287 */ /* 0x000fc80008000000 */
[----:B------:R-:W-:Y:S01]  /*3a60*/  LOP3.LUT R9, R9, UR6, RZ, 0x3c, !PT ;  /* 0x0000000609097c12 */ /* 0x000fe2000f8e3cff */
[----:B------:R-:W-:Y:S07]  /*3a70*/  @P1 BRA `(.L_x_75) ;  /* 0xfffffff800c41947 */ /* 0x000fee000383ffff */
[----:B------:R-:W1:Y:S01]  /*3a80*/  S2UR UR6, SR_CgaCtaId ;  /* 0x00000000000679c3 */ /* 0x000e620000008800 */
[----:B------:R-:W-:Y:S01]  /*3a90*/  ELECT P0, URZ, PT ;  /* 0x0000000000ff782f */ /* 0x000fe20003800000 */
[----:B------:R-:W-:Y:S01]  /*3aa0*/  HFMA2 R0, -RZ, RZ, 0, 5.9604644775390625e-08 ;  /* 0x00000001ff007431 */ /* 0x000fe200000001ff */
[----:B------:R-:W-:-:S05]  /*3ab0*/  UMOV UR7, 0x40 ;  /* 0x0000004000077882 */ /* 0x000fca0000000000 */
[----:B------:R-:W-:Y:S01]  /*3ac0*/  UVIRTCOUNT.DEALLOC.SMPOOL 0x80 ;  /* 0x000000800000784c */ /* 0x000fe20000000000 */
[----:B------:R-:W-:Y:S02]  /*3ad0*/  UISETP.NE.AND UP0, UPT, UR5, URZ, UPT ;  /* 0x000000ff0500728c */ /* 0x000fe4000bf05270 */
[----:B-1----:R-:W-:-:S09]  /*3ae0*/  ULEA UR6, UR6, UR7, 0x18 ;  /* 0x0000000706067291 */ /* 0x002fd2000f8ec0ff */
[----:B------:R1:W-:Y:S01]  /*3af0*/  @P0 STS.U8 [UR6+0x1c], R0 ;  /* 0x00001c00ff000988 */ /* 0x0003e20008000006 */
[----:B------:R-:W-:Y:S05]  /*3b00*/  BRA.U UP0, `(.L_x_76) ;  /* 0x0000000100a07547 */ /* 0x000fea000b800000 */
[----:B------:R-:W-:Y:S01]  /*3b10*/  UIADD3 UR5, UPT, UPT, UR8, 0xe0, URZ ;  /* 0x000000e008057890 */ /* 0x000fe2000fffe0ff */
[----:B------:R-:W-:-:S03]  /*3b20*/  SHF.L.U32 R2, R9, 0x1f, RZ ;  /* 0x0000001f09027819 */ /* 0x000fc600000006ff */
[----:B------:R-:W-:-:S09]  /*3b30*/  ULEA UR7, UR22, UR5, 0x3 ;  /* 0x0000000516077291 */ /* 0x000fd2000f8e18ff */
[----:B------:R-:W2:Y:S02]  /*3b40*/  SYNCS.PHASECHK.TRANS64.TRYWAIT P0, [UR7], R2 ;  /* 0x00000002ff0075a7 */ /* 0x000ea40008001107 */
[----:B--2---:R-:W-:Y:S05]  /*3b50*/  @!P0 BRA `(.L_x_77) ;  /* 0x00000064001c8947 */ /* 0x004fea0003800000 */
.L_x_169:
        /* <DEDUP_REMOVED lines=9> */
.L_x_171:
        /* <DEDUP_REMOVED lines=9> */
.L_x_173:
[----:B------:R-:W-:-:S04]  /*3c80*/  UIADD3 UR9, UPT, UPT, UR9, 0x1, URZ ;  /* 0x0000000109097890 */ /* 0x000fc8000fffe0ff */
[----:B------:R-:W-:-:S04]  /*3c90*/  UISETP.NE.AND UP1, UPT, UR9, 0x4, UPT ;  /* 0x000000040900788c */ /* 0x000fc8000bf25270 */
[----:B------:R-:W-:Y:S02]  /*3ca0*/  USEL UR7, URZ, 0x1, UP1 ;  /* 0x00000001ff077887 */ /* 0x000fe40008800000 */
[----:B------:R-:W-:-:S04]  /*3cb0*/  USEL UR9, UR9, URZ, UP1 ;  /* 0x000000ff09097287 */ /* 0x000fc80008800000 */
[----:B------:R-:W-:Y:S01]  /*3cc0*/  ULEA UR9, UR9, UR5, 0x3 ;  /* 0x0000000509097291 */ /* 0x000fe2000f8e18ff */
[----:B------:R-:W-:-:S04]  /*3cd0*/  LOP3.LUT R2, R2, UR7, RZ, 0x3c, !PT ;  /* 0x0000000702027c12 */ /* 0x000fc8000f8e3cff */
[----:B------:R-:W-:Y:S01]  /*3ce0*/  SHF.L.U32 R2, R2, 0x1f, RZ ;  /* 0x0000001f02027819 */ /* 0x000fe200000006ff */
[----:B-1----:R-:W-:-:S04]  /*3cf0*/  IMAD.U32 R0, RZ, RZ, UR9 ;  /* 0x00000009ff007e24 */ /* 0x002fc8000f8e00ff */
[----:B------:R1:W2:Y:S03]  /*3d00*/  SYNCS.PHASECHK.TRANS64.TRYWAIT P0, [R0+URZ], R2 ;  /* 0x00000002000075a7 */ /* 0x0002a600080011ff */
[----:B--2---:R-:W-:Y:S05]  /*3d10*/  @!P0 NANOSLEEP.SYNCS 0x989680 ;  /* 0x009896800000895d */ /* 0x004fea0003900000 */
[----:B------:R-:W2:Y:S02]  /*3d20*/  @!P0 SYNCS.PHASECHK.TRANS64 P0, [R0+URZ], R2 ;  /* 0x00000002000085a7 */ /* 0x000ea400080010ff */
[----:B--2---:R-:W-:Y:S05]  /*3d30*/  @P0 BRA `(.L_x_80) ;  /* 0x0000000000200947 */ /* 0x004fea0003800000 */
.L_x_81:
[----:B--2---:R2:W1:Y:S02]  /*3d40*/  SYNCS.PHASECHK.TRANS64.TRYWAIT P0, [R0+URZ], R2 ;  /* 0x00000002000075a7 */ /* 0x00446400080011ff */
[----:B-1----:R-:W-:Y:S05]  /*3d50*/  @!P0 NANOSLEEP.SYNCS 0x989680 ;  /* 0x009896800000895d */ /* 0x002fea0003900000 */
[----:B------:R-:W1:Y:S02]  /*3d60*/  @!P0 SYNCS.PHASECHK.TRANS64 P0, [R0+URZ], R2 ;  /* 0x00000002000085a7 */ /* 0x000e6400080010ff */
[----:B-1----:R-:W-:Y:S05]  /*3d70*/  @!P0 BRA `(.L_x_81) ;  /* 0xfffffffc00f08947 */ /* 0x002fea000383ffff */
[----:B------:R-:W-:Y:S05]  /*3d80*/  BRA `(.L_x_80) ;  /* 0x00000000000c7947 */ /* 0x000fea0003800000 */
.L_x_76:
[----:B------:R-:W-:-:S04]  /*3d90*/  UIADD3 UR5, UPT, UPT, UR8, 0x120, URZ ;  /* 0x0000012008057890 */ /* 0x000fc8000fffe0ff */
[----:B------:R-:W-:-:S09]  /*3da0*/  UPRMT UR5, UR4, 0x654, UR5 ;  /* 0x0000065404057896 */ /* 0x000fd20008000005 */
[----:B------:R-:W-:Y:S03]  /*3db0*/  SYNCS.ARRIVE.TRANS64.RED.A1T0 RZ, [UR5], RZ ;  /* 0x000000ffffff79a7 */ /* 0x000fe60008100405 */
.L_x_80:
[----:B-12---:R-:W-:Y:S01]  /*3dc0*/  SHF.L.U32 R2, RZ, 0x1f, RZ ;  /* 0x0000001fff027819 */ /* 0x006fe200000006ff */
[----:B------:R-:W-:Y:S01]  /*3dd0*/  UIADD3 UR5, UPT, UPT, UR8, 0x120, URZ ;  /* 0x0000012008057890 */ /* 0x000fe2000fffe0ff */
[----:B------:R-:W-:Y:S02]  /*3de0*/  PLOP3.LUT P0, PT, PT, PT, UP0, 0x80, 0x8 ;  /* 0x000000000008781c */ /* 0x000fe40003f0f008 */
[----:B------:R-:W1:Y:S02]  /*3df0*/  SYNCS.PHASECHK.TRANS64.TRYWAIT P1, [UR8+0x120], R2 ;  /* 0x00012002ff0075a7 */ /* 0x000e640008021108 */
[----:B-1----:R-:W-:Y:S09]  /*3e00*/  @!P1 BRA `(.L_x_82) ;  /* 0x0000006000b89947 */ /* 0x002ff20003800000 */
.L_x_175:
[----:B------:R-:W-:Y:S01]  /*3e10*/  @!UP0 UPRMT UR5, UR4, 0x654, UR5 ;  /* 0x0000065404058896 */ /* 0x000fe20008000005 */
[----:B------:R-:W-:Y:S02]  /*3e20*/  UMOV UR8, 0xffff ;  /* 0x0000ffff00087882 */ /* 0x000fe40000000000 */
[----:B------:R-:W-:-:S06]  /*3e30*/  UMOV UR4, 0x1 ;  /* 0x0000000100047882 */ /* 0x000fcc0000000000 */
[----:B------:R-:W-:Y:S01]  /*3e40*/  @!P0 SYNCS.ARRIVE.TRANS64.RED.A1T0 RZ, [UR5], RZ ;  /* 0x000000ffffff89a7 */ /* 0x000fe20008100405 */
[----:B------:R-:W-:Y:S01]  /*3e50*/  NOP ;  /* 0x0000000000007918 */ /* 0x000fe20000000000 */
[----:B-1----:R-:W1:Y:S01]  /*3e60*/  LDS R0, [UR6+0x14] ;  /* 0x00001406ff007984 */ /* 0x002e620008000800 */
[----:B------:R-:W-:-:S04]  /*3e70*/  ULOP3.LUT UR5, UR24, 0xffff, URZ, 0xc0, !UPT ;  /* 0x0000ffff18057892 */ /* 0x000fc8000f8ec0ff */
[----:B------:R-:W-:-:S04]  /*3e80*/  USHF.R.U32.HI UR5, URZ, 0x5, UR5 ;  /* 0x00000005ff057899 */ /* 0x000fc80008011605 */
[----:B------:R-:W-:Y:S02]  /*3e90*/  USHF.L.U32 UR8, UR8, UR5, URZ ;  /* 0x0000000508087299 */ /* 0x000fe400080006ff */
[----:B------:R-:W-:-:S04]  /*3ea0*/  USHF.L.U32 UR4, UR4, UR5, URZ ;  /* 0x0000000504047299 */ /* 0x000fc800080006ff */
[----:B-1----:R-:W-:-:S04]  /*3eb0*/  LOP3.LUT R0, R0, UR8, RZ, 0xc0, !PT ;  /* 0x0000000800007c12 */ /* 0x002fc8000f8ec0ff */
[----:B------:R-:W-:-:S13]  /*3ec0*/  ISETP.NE.AND P0, PT, R0, UR8, PT ;  /* 0x0000000800007c0c */ /* 0x000fda000bf05270 */
[----:B------:R-:W-:Y:S05]  /*3ed0*/  @P0 BRA `(.L_x_83) ;  /* 0x0000000000580947 */ /* 0x000fea0003800000 */
[----:B------:R-:W1:Y:S02]  /*3ee0*/  LDS R0, [UR6+0x18] ;  /* 0x00001806ff007984 */ /* 0x000e640008000800 */
[----:B-1----:R-:W-:-:S04]  /*3ef0*/  LOP3.LUT R0, R0, UR4, RZ, 0xc0, !PT ;  /* 0x0000000400007c12 */ /* 0x002fc8000f8ec0ff */
[----:B------:R-:W-:-:S13]  /*3f00*/  ISETP.NE.AND P0, PT, R0, UR4, PT ;  /* 0x0000000400007c0c */ /* 0x000fda000bf05270 */
[----:B------:R-:W-:Y:S05]  /*3f10*/  @P0 BRA `(.L_x_84) ;  /* 0x00000000003c0947 */ /* 0x000fea0003800000 */
[----:B------:R-:W1:Y:S01]  /*3f20*/  S2R R2, SR_LANEID ;  /* 0x0000000000027919 */ /* 0x000e620000000000 */
[----:B------:R-:W-:Y:S01]  /*3f30*/  ULOP3.LUT UR8, URZ, UR8, URZ, 0x33, !UPT ;  /* 0x00000008ff087292 */ /* 0x000fe2000f8e33ff */
[----:B------:R-:W-:Y:S02]  /*3f40*/  VOTEU.ANY UR7, UPT, PT ;  /* 0x0000000000077886 */ /* 0x000fe400038e0100 */
[----:B------:R-:W-:-:S03]  /*3f50*/  UFLO.U32 UR7, UR7 ;  /* 0x00000007000772bd */ /* 0x000fc600080e0000 */
[----:B------:R-:W-:-:S04]  /*3f60*/  IMAD.U32 R0, RZ, RZ, UR8 ;  /* 0x00000008ff007e24 */ /* 0x000fc8000f8e00ff */
[----:B------:R2:W3:Y:S02]  /*3f70*/  REDUX UR5, R0 ;  /* 0x00000000000573c4 */ /* 0x0004e40000000000 */
[----:B------:R1:W-:Y:S02]  /*3f80*/  UTCATOMSWS.AND URZ, UR8 ;  /* 0x0000000800ff79e3 */ /* 0x0003e40008000000 */
[----:B-1----:R-:W-:Y:S02]  /*3f90*/  ISETP.EQ.U32.AND P0, PT, R2, UR7, PT ;  /* 0x0000000702007c0c */ /* 0x002fe4000bf02070 */
[----:B--2---:R-:W-:Y:S02]  /*3fa0*/  LOP3.LUT R0, RZ, UR4, RZ, 0x33, !PT ;  /* 0x00000004ff007c12 */ /* 0x004fe4000f8e33ff */
[----:B---3--:R-:W-:Y:S02]  /*3fb0*/  MOV R2, UR5 ;  /* 0x0000000500027c02 */ /* 0x008fe40008000f00 */
[----:B------:R-:W1:Y:S07]  /*3fc0*/  REDUX UR4, R0 ;  /* 0x00000000000473c4 */ /* 0x000e6e0000000000 */
[----:B------:R2:W-:Y:S01]  /*3fd0*/  @P0 ATOMS.AND RZ, [UR6+0x14], R2 ;  /* 0x00001402ffff098c */ /* 0x0005e2000a800006 */
[----:B-1----:R-:W-:-:S05]  /*3fe0*/  IMAD.U32 R0, RZ, RZ, UR4 ;  /* 0x00000004ff007e24 */ /* 0x002fca000f8e00ff */
[----:B------:R2:W-:Y:S01]  /*3ff0*/  @P0 ATOMS.AND RZ, [UR6+0x18], R0 ;  /* 0x00001800ffff098c */ /* 0x0005e2000a800006 */
[----:B------:R-:W-:Y:S05]  /*4000*/  BRA `(.L_x_85) ;  /* 0x0000000000147947 */ /* 0x000fea0003800000 */
.L_x_84:
[----:B------:R-:W-:Y:S02]  /*4010*/  MOV R2, 0x4030 ;  /* 0x0000403000027802 */ /* 0x000fe40000000f00 */
[----:B---345:R-:W-:Y:S05]  /*4020*/  CALL.REL.NOINC `($__internal_0_$__cuda_sm10x_tcgen05_guardrail_trap_col_being_dealloced_not_returned_by_alloc) ;  /* 0x0000006400947944 */ /* 0x038fea0003c00000 */
[----:B------:R-:W-:Y:S05]  /*4030*/  BRA `(.L_x_85) ;  /* 0x0000000000087947 */ /* 0x000fea0003800000 */
.L_x_83:
[----:B------:R-:W-:Y:S02]  /*4040*/  MOV R2, 0x4060 ;  /* 0x0000406000027802 */ /* 0x000fe40000000f00 */
[----:B---345:R-:W-:Y:S05]  /*4050*/  CALL.REL.NOINC `($__internal_2_$__cuda_sm10x_tcgen05_guardrail_trap_unallocated_columns_being_dealloced) ;  /* 0x0000006400a07944 */ /* 0x038fea0003c00000 */
.L_x_85:
[----:B------:R-:W-:Y:S01]  /*4060*/  NOP ;  /* 0x0000000000007918 */ /* 0x000fe20000000000 */
[----:B----4-:R-:W-:Y:S05]  /*4070*/  EXIT ;  /* 0x000000000000794d */ /* 0x010fea0003800000 */
.L_x_56:
[----:B------:R-:W-:-:S09]  /*4080*/  UISETP.NE.OR UP5, UPT, UR10, 0x3, !UP5 ;  /* 0x000000030a00788c */ /* 0x000fd2000efa5670 */
[----:B------:R-:W-:Y:S05]  /*4090*/  BRA.U UP5, `(.L_x_86) ;  /* 0x0000001105747547 */ /* 0x000fea000b800000 */
[----:B------:R-:W1:Y:S01]  /*40a0*/  LDC R0, c[0x0][0xb30] ;  /* 0x0002cc00ff007b82 */ /* 0x000e620000000800 */
[----:B------:R-:W2:Y:S01]  /*40b0*/  LDCU.64 UR8, c[0x0][0x888] ;  /* 0x00011100ff0877ac */ /* 0x000ea20008000a00 */
[----:B------:R-:W-:Y:S02]  /*40c0*/  HFMA2 R27, -RZ, RZ, 0, 0 ;  /* 0x00000000ff1b7431 */ /* 0x000fe400000001ff */
[----:B------:R-:W-:Y:S01]  /*40d0*/  IMAD.MOV.U32 R29, RZ, RZ, 0x1 ;  /* 0x00000001ff1d7424 */ /* 0x000fe200078e00ff */
[----:B------:R-:W-:Y:S01]  /*40e0*/  MOV R25, 0x1000 ;  /* 0x0000100000197802 */ /* 0x000fe20000000f00 */
[----:B------:R-:W3:Y:S01]  /*40f0*/  LDCU.64 UR4, c[0x0][0x890] ;  /* 0x00011200ff0477ac */ /* 0x000ee20008000a00 */
[----:B------:R-:W-:Y:S01]  /*4100*/  IMAD.MOV.U32 R28, RZ, RZ, RZ ;  /* 0x000000ffff1c7224 */ /* 0x000fe200078e00ff */
[----:B------:R-:W4:Y:S01]  /*4110*/  LDC R24, c[0x0][0x370] ;  /* 0x0000dc00ff187b82 */ /* 0x000f220000000800 */
[----:B------:R-:W-:Y:S01]  /*4120*/  UMOV UR7, 0x400 ;  /* 0x0000040000077882 */ /* 0x000fe20000000000 */
[----:B------:R-:W-:-:S02]  /*4130*/  UPLOP3.LUT UP1, UPT, UPT, UPT, UPT, 0x40, 0x4 ;  /* 0x000000000004789c */ /* 0x000fc40003f2e870 */
[----:B------:R-:W-:-:S04]  /*4140*/  ULEA UR7, UR37, UR7, 0x18 ;  /* 0x0000000725077291 */ /* 0x000fc8000f8ec0ff */
[----:B------:R-:W4:Y:S01]  /*4150*/  LDC R3, c[0x0][0xb0c] ;  /* 0x0002c300ff037b82 */ /* 0x000f220000000800 */
[----:B------:R-:W-:Y:S02]  /*4160*/  UIADD3 UR13, UPT, UPT, UR7, 0x68, URZ ;  /* 0x00000068070d7890 */ /* 0x000fe4000fffe0ff */
[----:B--2---:R-:W-:Y:S02]  /*4170*/  UISETP.NE.U32.AND UP3, UPT, UR8, URZ, UPT ;  /* 0x000000ff0800728c */ /* 0x004fe4000bf65070 */
[----:B------:R-:W-:Y:S02]  /*4180*/  UIADD3 UR41, UPT, UPT, UR7, 0x50, URZ ;  /* 0x0000005007297890 */ /* 0x000fe4000fffe0ff */
[----:B---3--:R-:W-:Y:S01]  /*4190*/  UISETP.NE.U32.AND UP4, UPT, UR4, URZ, UPT ;  /* 0x000000ff0400728c */ /* 0x008fe2000bf85070 */
[----:B------:R-:W2:Y:S01]  /*41a0*/  LDC R18, c[0x0][0xb20] ;  /* 0x0002c800ff127b82 */ /* 0x000ea20000000800 */
[----:B-1----:R-:W-:Y:S01]  /*41b0*/  ISETP.NE.AND P1, PT, R0, 0x1, PT ;  /* 0x000000010000780c */ /* 0x002fe20003f25270 */
[----:B------:R-:W-:-:S02]  /*41c0*/  UISETP.NE.AND.EX UP3, UPT, UR9, URZ, UPT, UP3 ;  /* 0x000000ff0900728c */ /* 0x000fc4000bf65330 */
[----:B------:R-:W-:Y:S02]  /*41d0*/  UIADD3 UR33, UPT, UPT, UR7, 0x58, URZ ;  /* 0x0000005807217890 */ /* 0x000fe4000fffe0ff */
[----:B------:R-:W-:Y:S02]  /*41e0*/  UIADD3 UR25, UPT, UPT, UR7, 0x60, URZ ;  /* 0x0000006007197890 */ /* 0x000fe4000fffe0ff */
[----:B------:R-:W1:Y:S01]  /*41f0*/  LDC.64 R30, c[0x0][0x348] ;  /* 0x0000d200ff1e7b82 */ /* 0x000e620000000a00 */
[----:B------:R-:W-:Y:S02]  /*4200*/  UPRMT UR13, UR37, 0x654, UR13 ;  /* 0x00000654250d7896 */ /* 0x000fe4000800000d */
[----:B------:R-:W-:-:S05]  /*4210*/  UISETP.NE.AND.EX UP4, UPT, UR5, URZ, UPT, UP4 ;  /* 0x000000ff0500728c */ /* 0x000fca000bf85340 */
[----:B------:R-:W3:Y:S08]  /*4220*/  LDC.64 R16, c[0x0][0xb10] ;  /* 0x0002c400ff107b82 */ /* 0x000ef00000000a00 */
[----:B------:R-:W1:Y:S08]  /*4230*/  LDC.64 R6, c[0x0][0xb18] ;  /* 0x0002c600ff067b82 */ /* 0x000e700000000a00 */
[----:B------:R-:W1:Y:S08]  /*4240*/  LDC.64 R4, c[0x0][0xb28] ;  /* 0x0002ca00ff047b82 */ /* 0x000e700000000a00 */
[----:B--2-4-:R-:W1:Y:S02]  /*4250*/  LDC R19, c[0x0][0x374] ;  /* 0x0000dd00ff137b82 */ /* 0x014e640000000800 */
.L_x_97:
[C---:B------:R-:W-:Y:S02]  /*4260*/  LEA R0, R28.reuse, UR7, 0x3 ;  /* 0x000000071c007c11 */ /* 0x040fe4000f8e18ff */
[----:B------:R-:W-:Y:S02]  /*4270*/  SHF.L.U32 R2, R27, 0x1f, RZ ;  /* 0x0000001f1b027819 */ /* 0x000fe400000006ff */
[----:B------:R-:W-:Y:S02]  /*4280*/  LEA R20, R28, UR7, 0x4 ;  /* 0x000000071c147c11 */ /* 0x000fe4000f8e20ff */
[----:B--2---:R-:W2:Y:S02]  /*4290*/  SYNCS.PHASECHK.TRANS64.TRYWAIT P0, [R0+URZ+0xa0], R2 ;  /* 0x0000a002000075a7 */ /* 0x004ea400080011ff */
[----:B--2---:R-:W-:Y:S05]  /*42a0*/  @!P0 BRA `(.L_x_87) ;  /* 0x0000005c00a88947 */ /* 0x004fea0003800000 */
.L_x_176:
[----:B------:R-:W-:Y:S01]  /*42b0*/  ISETP.GE.AND P0, PT, R40, 0x1, PT ;  /* 0x000000012800780c */ /* 0x000fe20003f06270 */
[----:B------:R-:W4:Y:S01]  /*42c0*/  LDS.128 R20, [R20+0x130] ;  /* 0x0001300014147984 */ /* 0x000f220000000c00 */
[----:B--2---:R-:W-:Y:S01]  /*42d0*/  VIADD R0, R0, 0xb0 ;  /* 0x000000b000007836 */ /* 0x004fe20000000000 */
[----:B------:R-:W-:Y:S01]  /*42e0*/  @!PT LDS RZ, [RZ] ;  /* 0x00000000fffff984 */ /* 0x000fe20000000800 */
[----:B------:R-:W-:Y:S01]  /*42f0*/  @!PT LDS RZ, [RZ] ;  /* 0x00000000fffff984 */ /* 0x000fe20000000800 */
[----:B------:R-:W-:Y:S01]  /*4300*/  @!PT LDS RZ, [RZ] ;  /* 0x00000000fffff984 */ /* 0x000fe20000000800 */
[----:B------:R-:W-:Y:S01]  /*4310*/  @!PT LDS RZ, [RZ] ;  /* 0x00000000fffff984 */ /* 0x000fe20000000800 */
[----:B------:R2:W-:Y:S06]  /*4320*/  MEMBAR.ALL.CTA ;  /* 0x0000000000007992 */ /* 0x0005ec0000008000 */
[----:B--2---:R-:W2:Y:S01]  /*4330*/  FENCE.VIEW.ASYNC.S ;  /* 0x00000000000073c6 */ /* 0x004ea20000000000 */
[----:B------:R-:W-:Y:S04]  /*4340*/  PRMT R0, RZ, 0x654, R0 ;  /* 0x00000654ff007816 */ /* 0x000fe80000000000 */
[----:B--2---:R2:W-:Y:S01]  /*4350*/  SYNCS.ARRIVE.TRANS64.RED.A1T0 RZ, [R0+URZ], RZ ;  /* 0x000000ff00ff79a7 */ /* 0x0045e200081004ff */
[----:B----4-:R-:W-:Y:S11]  /*4360*/  LOP3.LUT P3, RZ, R22, 0x1, RZ, 0xc0, !PT ;  /* 0x0000000116ff7812 */ /* 0x010ff6000786c0ff */
[----:B------:R-:W-:Y:S02]  /*4370*/  @!UPT UIADD3 URZ, UPT, UPT, URZ, URZ, URZ ;  /* 0x000000fffffff290 */ /* 0x000fe4000fffe0ff */
[----:B------:R-:W-:Y:S02]  /*4380*/  @P3 MOV R11, R20 ;  /* 0x00000014000b3202 */ /* 0x000fe40000000f00 */
[----:B------:R-:W-:Y:S01]  /*4390*/  @P3 LOP3.LUT R10, R21, 0xffff, RZ, 0xc0, !PT ;  /* 0x0000ffff150a3812 */ /* 0x000fe200078ec0ff */
[----:B--2---:R-:W-:Y:S06]  /*43a0*/  @!P0 BRA `(.L_x_88) ;  /* 0x0000000000a48947 */ /* 0x004fec0003800000 */
[-C--:B-1----:R-:W-:Y:S01]  /*43b0*/  IMAD.HI.U32 R0, R19, R7.reuse, RZ ;  /* 0x0000000713007227 */ /* 0x082fe200078e00ff */
[----:B------:R-:W-:Y:S02]  /*43c0*/  ISETP.NE.AND P0, PT, R6, 0x1, PT ;  /* 0x000000010600780c */ /* 0x000fe40003f05270 */
[----:B------:R-:W-:Y:S01]  /*43d0*/  ISETP.NE.AND P2, PT, R40, 0x1, PT ;  /* 0x000000012800780c */ /* 0x000fe20003f45270 */
[----:B---3--:R-:W-:Y:S01]  /*43e0*/  IMAD.HI.U32 R9, R24, R16, RZ ;  /* 0x0000001018097227 */ /* 0x008fe200078e00ff */
[----:B------:R-:W-:Y:S02]  /*43f0*/  SHF.R.U32.HI R0, RZ, R18, R0 ;  /* 0x00000012ff007219 */ /* 0x000fe40000011600 */
[----:B------:R-:W-:Y:S01]  /*4400*/  ISETP.NE.AND P4, PT, R3, 0x1, PT ;  /* 0x000000010300780c */ /* 0x000fe20003f85270 */
[----:B------:R-:W-:Y:S01]  /*4410*/  IMAD.HI.U32 R13, R10, R7, RZ ;  /* 0x000000070a0d7227 */ /* 0x000fe200078e00ff */
[----:B------:R-:W-:Y:S02]  /*4420*/  SHF.R.U32.HI R9, RZ, R17, R9 ;  /* 0x00000011ff097219 */ /* 0x000fe40000011609 */
[----:B------:R-:W-:Y:S01]  /*4430*/  SEL R0, R19, R0, !P0 ;  /* 0x0000000013007207 */ /* 0x000fe20004000000 */
[----:B------:R-:W-:Y:S01]  /*4440*/  IMAD.HI.U32 R12, R11, R16, RZ ;  /* 0x000000100b0c7227 */ /* 0x000fe200078e00ff */
[----:B------:R-:W-:Y:S03]  /*4450*/  SEL R9, R24, R9, !P4 ;  /* 0x0000000918097207 */ /* 0x000fe60006000000 */
[-C--:B------:R-:W-:Y:S01]  /*4460*/  IMAD.HI.U32 R8, R0, R4.reuse, RZ ;  /* 0x0000000400087227 */ /* 0x080fe200078e00ff */
[----:B------:R-:W-:Y:S03]  /*4470*/  SHF.R.U32.HI R12, RZ, R17, R12 ;  /* 0x00000011ff0c7219 */ /* 0x000fe6000001160c */
[----:B------:R-:W-:Y:S01]  /*4480*/  IMAD.HI.U32 R2, R9, R4, RZ ;  /* 0x0000000409027227 */ /* 0x000fe200078e00ff */
[-C--:B------:R-:W-:Y:S02]  /*4490*/  @P2 SHF.R.U32.HI R0, RZ, R5.reuse, R8 ;  /* 0x00000005ff002219 */ /* 0x080fe40000011608 */
[----:B------:R-:W-:Y:S02]  /*44a0*/  SHF.R.U32.HI R8, RZ, R18, R13 ;  /* 0x00000012ff087219 */ /* 0x000fe4000001160d */
[----:B------:R-:W-:Y:S01]  /*44b0*/  @P2 SHF.R.U32.HI R9, RZ, R5, R2 ;  /* 0x00000005ff092219 */ /* 0x000fe20000011602 */
[----:B------:R-:W-:Y:S01]  /*44c0*/  IMAD R0, R40, R0, RZ ;  /* 0x0000000028007224 */ /* 0x000fe200078e02ff */
[----:B------:R-:W-:Y:S02]  /*44d0*/  SEL R8, R10, R8, !P0 ;  /* 0x000000080a087207 */ /* 0x000fe40004000000 */
[----:B------:R-:W-:Y:S01]  /*44e0*/  SEL R2, R11, R12, !P4 ;  /* 0x0000000c0b027207 */ /* 0x000fe20006000000 */
[----:B------:R-:W-:Y:S01]  /*44f0*/  IMAD R12, R40, R9, RZ ;  /* 0x00000009280c7224 */ /* 0x000fe200078e02ff */
[C---:B------:R-:W-:Y:S01]  /*4500*/  ISETP.GE.AND P0, PT, R8.reuse, R0, PT ;  /* 0x000000000800720c */ /* 0x040fe20003f06270 */
[----:B------:R-:W-:Y:S03]  /*4510*/  IMAD.HI.U32 R0, R8, R4, RZ ;  /* 0x0000000408007227 */ /* 0x000fe600078e00ff */
[----:B------:R-:W-:Y:S02]  /*4520*/  ISETP.GE.OR P0, PT, R2, R12, P0 ;  /* 0x0000000c0200720c */ /* 0x000fe40000706670 */
[-C--:B------:R-:W-:Y:S04]  /*4530*/  SHF.R.U32.HI R0, RZ, R5.reuse, R0 ;  /* 0x00000005ff007219 */ /* 0x080fe80000011600 */
[----:B------:R-:W-:Y:S05]  /*4540*/  SEL R13, R8, R0, !P2 ;  /* 0x00000000080d7207 */ /* 0x000fea0005000000 */
[----:B------:R-:W-:Y:S02]  /*4550*/  IMAD.MOV R12, RZ, RZ, -R13 ;  /* 0x000000ffff0c7224 */ /* 0x000fe400078e0a0d */
[----:B------:R-:W-:Y:S04]  /*4560*/  @!P0 IMAD.HI.U32 R0, R2, R4, RZ ;  /* 0x0000000402008227 */ /* 0x000fe800078e00ff */
[----:B------:R-:W-:Y:S01]  /*4570*/  IMAD R12, R40, R12, R8 ;  /* 0x0000000c280c7224 */ /* 0x000fe200078e0208 */
[----:B------:R-:W-:Y:S04]  /*4580*/  @!P0 SHF.R.U32.HI R0, RZ, R5, R0 ;  /* 0x00000005ff008219 */ /* 0x000fe80000011600 */
[----:B------:R-:W-:Y:S04]  /*4590*/  @!P0 SEL R0, R2, R0, !P2 ;  /* 0x0000000002008207 */ /* 0x000fe80005000000 */
[----:B------:R-:W-:Y:S01]  /*45a0*/  @!P0 IADD3 R13, PT, PT, R13, -R0, RZ ;  /* 0x800000000d0d8210 */ /* 0x000fe20007ffe0ff */
[----:B------:R-:W-:Y:S01]  /*45b0*/  @!P0 IMAD R0, R9, R12, R0 ;  /* 0x0000000c09008224 */ /* 0x000fe200078e0200 */
[----:B------:R-:W-:Y:S01]  /*45c0*/  IADD3 R9, PT, PT, -R8, RZ, RZ ;  /* 0x000000ff08097210 */ /* 0x000fe20007ffe1ff */
[--C-:B------:R-:W-:Y:S02]  /*45d0*/  IMAD.MOV R12, RZ, RZ, -R2.reuse ;  /* 0x000000ffff0c7224 */ /* 0x100fe400078e0a02 */
[----:B------:R-:W-:Y:S02]  /*45e0*/  @!P0 IMAD R8, R13, R40, R2 ;  /* 0x000000280d088224 */ /* 0x000fe400078e0202 */
[----:B------:R-:W-:Y:S02]  /*45f0*/  @!P0 IMAD.MOV.U32 R2, RZ, RZ, R0 ;  /* 0x000000ffff028224 */ /* 0x000fe400078e0000 */
[----:B------:R-:W-:Y:S02]  /*4600*/  IMAD R11, R3, R12, R11 ;  /* 0x0000000c030b7224 */ /* 0x000fe400078e020b */
[----:B------:R-:W-:Y:S02]  /*4610*/  IMAD R10, R6, R9, R10 ;  /* 0x00000009060a7224 */ /* 0x000fe400078e020a */
[----:B------:R-:W-:Y:S02]  /*4620*/  IMAD R11, R2, R3, R11 ;  /* 0x00000003020b7224 */ /* 0x000fe400078e020b */
[----:B------:R-:W-:Y:S02]  /*4630*/  IMAD R10, R8, R6, R10 ;  /* 0x00000006080a7224 */ /* 0x000fe400078e020a */
.L_x_88:
[----:B------:R-:W-:Y:S05]  /*4640*/  BRA.U UP1, `(.L_x_89) ;  /* 0x0000000101107547 */ /* 0x000fea000b800000 */
[----:B------:R-:W-:Y:S04]  /*4650*/  MOV R2, UR6 ;  /* 0x0000000600027c02 */ /* 0x000fe80008000f00 */
[----:B------:R-:W-:Y:S04]  /*4660*/  SHF.L.U32 R2, R2, 0x1f, RZ ;  /* 0x0000001f02027819 */ /* 0x000fe800000006ff */
[----:B------:R-:W2:Y:S02]  /*4670*/  SYNCS.PHASECHK.TRANS64.TRYWAIT P0, [UR7+0x98], R2 ;  /* 0x00009802ff0075a7 */ /* 0x000ea40008001107 */
[----:B--2---:R-:W-:Y:S05]  /*4680*/  @!P0 BRA `(.L_x_90) ;  /* 0x0000005800c48947 */ /* 0x004fea0003800000 */
.L_x_89:
[----:B------:R-:W-:Y:S02]  /*4690*/  R2UR UR42, R15 ;  /* 0x000000000f2a72ca */ /* 0x000fe400000e0000 */
[----:B------:R-:W-:Y:S02]  /*46a0*/  R2UR UR43, R14 ;  /* 0x000000000e2b72ca */ /* 0x000fe400000e0000 */
[----:B------:R-:W-:Y:S02]  /*46b0*/  ISETP.NE.U32.AND P2, PT, RZ, UR4, PT ;  /* 0x00000004ff007c0c */ /* 0x000fe4000bf45070 */
[----:B------:R-:W-:Y:S02]  /*46c0*/  SHF.L.U32 R14, R29, 0x1f, RZ ;  /* 0x0000001f1d0e7819 */ /* 0x000fe400000006ff */
[----:B------:R-:W-:Y:S05]  /*46d0*/  ISETP.NE.AND.EX P2, PT, RZ, UR5, PT, P2 ;  /* 0x00000005ff007c0c */ /* 0x000fea000bf45320 */
[----:B------:R-:W-:Y:S02]  /*46e0*/  USHF.L.U32 UR42, UR42, 0x8, URZ ;  /* 0x000000082a2a7899 */ /* 0x000fe400080006ff */
[----:B------:R-:W-:Y:S01]  /*46f0*/  USHF.L.U32 UR43, UR43, 0x6, URZ ;  /* 0x000000062b2b7899 */ /* 0x000fe200080006ff */
[----:B------:R-:W-:Y:S11]  /*4700*/  BRA.U !UP4, `(.L_x_91) ;  /* 0x000000010c347547 */ /* 0x000ff6000b800000 */
[----:B------:R-:W-:Y:S01]  /*4710*/  UPLOP3.LUT UP0, UPT, UPT, UPT, UP3, 0x80, 0x8 ;  /* 0x000000000008789c */ /* 0x000fe20003f0f030 */
[----:B--2---:R-:W-:Y:S02]  /*4720*/  HFMA2 R0, -RZ, RZ, 0, 5.9604644775390625e-08 ;  /* 0x00000001ff007431 */ /* 0x004fe400000001ff */
[----:B------:R-:W-:Y:S03]  /*4730*/  IMAD.MOV.U32 R96, RZ, RZ, 0x1 ;  /* 0x00000001ff607424 */ /* 0x000fe600078e00ff */
[----:B------:R-:W-:Y:S05]  /*4740*/  PLOP3.LUT P0, PT, PT, PT, UP0, 0x80, 0x8 ;  /* 0x000000000008781c */ /* 0x000fea0003f0f008 */
[----:B------:R-:W2:Y:S01]  /*4750*/  @UP0 LDCU.64 UR10, c[0x0][0x888] ;  /* 0x00011100ff0a07ac */ /* 0x000ea20008000a00 */
[----:B------:R-:W-:Y:S07]  /*4760*/  @UP0 UIMAD UR8, UR36, UR4, URZ ;  /* 0x00000004240802a4 */ /* 0x000fee000f8e02ff */
[----:B------:R-:W-:Y:S01]  /*4770*/  @!P0 PRMT R96, R0, 0x7610, R96 ;  /* 0x0000761000608816 */ /* 0x000fe20000000060 */
[----:B--2---:R-:W-:Y:S03]  /*4780*/  @UP0 UIMAD.WIDE UR10, UR8, 0x4, UR10 ;  /* 0x00000004080a08a5 */ /* 0x004fe6000f8e020a */
[----:B------:R-:W2:Y:S03]  /*4790*/  @!UP0 LDCU UR8, c[0x0][0x880] ;  /* 0x00011000ff0887ac */ /* 0x000ea60008000800 */
[----:B------:R-:W-:Y:S01]  /*47a0*/  IMAD.U32 R8, RZ, RZ, UR10 ;  /* 0x0000000aff087e24 */ /* 0x000fe2000f8e00ff */
[----:B------:R-:W-:Y:S05]  /*47b0*/  MOV R9, UR11 ;  /* 0x0000000b00097c02 */ /* 0x000fea0008000f00 */
[----:B-----5:R4:W5:Y:S02]  /*47c0*/  @P0 LDG.E R49, desc[UR46][R8.64] ;  /* 0x0000002e08310981 */ /* 0x020964000c1e1900 */
[----:B--2-4-:R-:W-:Y:S07]  /*47d0*/  @!P0 IMAD.U32 R49, RZ, RZ, UR8 ;  /* 0x00000008ff318e24 */ /* 0x014fee000f8e00ff */
.L_x_91:
[----:B-----5:R-:W-:Y:S01]  /*47e0*/  @!P2 FSETP.EQ.AND P0, PT, R49, RZ, PT ;  /* 0x000000ff3100a20b */ /* 0x020fe20003f02000 */
[----:B------:R-:W-:Y:S01]  /*47f0*/  @!UPT UIADD3 URZ, UPT, UPT, URZ, URZ, URZ ;  /* 0x000000fffffff290 */ /* 0x000fe2000fffe0ff */
[----:B------:R-:W-:Y:S11]  /*4800*/  @!P2 BRA `(.L_x_92) ;  /* 0x000000000014a947 */ /* 0x000ff60003800000 */
[----:B------:R-:W-:Y:S02]  /*4810*/  LOP3.LUT P2, RZ, R96, 0xff, RZ, 0xc0, !PT ;  /* 0x000000ff60ff7812 */ /* 0x000fe4000784c0ff */
[----:B------:R-:W-:Y:S04]  /*4820*/  PLOP3.LUT P0, PT, PT, PT, UP0, 0x80, 0x8 ;  /* 0x000000000008781c */ /* 0x000fe80003f0f008 */
[----:B------:R-:W-:Y:S07]  /*4830*/  PLOP3.LUT P0, PT, P0, PT, PT, 0x8, 0x80 ;  /* 0x000000000080781c */ /* 0x000fee000070e170 */
[----:B------:R-:W-:Y:S11]  /*4840*/  @P2 FSETP.EQ.AND P0, PT, R49, RZ, PT ;  /* 0x000000ff3100220b */ /* 0x000ff60003f02000 */
[----:B------:R-:W-:Y:S02]  /*4850*/  @!UPT UIADD3 URZ, UPT, UPT, URZ, URZ, URZ ;  /* 0x000000fffffff290 */ /* 0x000fe4000fffe0ff */
.L_x_92:
[----:B------:R-:W4:Y:S01]  /*4860*/  SYNCS.PHASECHK.TRANS64.TRYWAIT P2, [UR7+0x70], R14 ;  /* 0x0000700eff0075a7 */ /* 0x000f220008041107 */
[----:B------:R-:W-:Y:S04]  /*4870*/  ELECT P4, URZ, PT ;  /* 0x0000000000ff782f */ /* 0x000fe80003880000 */
[----:B------:R-:W-:Y:S11]  /*4880*/  PLOP3.LUT P4, PT, P0, P4, PT, 0xf2, 0x2f ;  /* 0x00000000002f781c */ /* 0x000ff60000789e72 */
[----:B------:R-:W-:Y:S02]  /*4890*/  @!UPT UIADD3 URZ, UPT, UPT, URZ, URZ, URZ ;  /* 0x000000fffffff290 */ /* 0x000fe4000fffe0ff */
[----:B-1----:R-:W-:Y:S05]  /*48a0*/  @!P4 IADD3 R8, P0, PT, R30, 0x580, RZ ;  /* 0x000005801e08c810 */ /* 0x002fea0007f1e0ff */
[----:B--2---:R-:W-:Y:S01]  /*48b0*/  @!P4 IMAD.X R2, RZ, RZ, R31, P0 ;  /* 0x000000ffff02c224 */ /* 0x004fe200000e061f */
[----:B----4-:R-:W-:Y:S07]  /*48c0*/  @!P2 BRA `(.L_x_93) ;  /* 0x00000058004ca947 */ /* 0x010fee0003800000 */
.L_x_179:
[----:B------:R-:W-:Y:S01]  /*48d0*/  @!P4 R2UR UR9, R8 ;  /* 0x000000000809c2ca */ /* 0x000fe200000e0000 */
[----:B------:R-:W-:Y:S01]  /*48e0*/  VOTEU.ALL UP1, P4 ;  /* 0x0000000000ff7886 */ /* 0x000fe20002020000 */
[----:B------:R-:W-:Y:S01]  /*48f0*/  @!P4 R2UR UR8, R2 ;  /* 0x000000000208c2ca */ /* 0x000fe200000e0000 */
[----:B------:R-:W-:Y:S01]  /*4900*/  VOTEU.ALL UP2, P4 ;  /* 0x0000000000ff7886 */ /* 0x000fe20002040000 */
[----:B------:R-:W-:Y:S01]  /*4910*/  UMOV UR16, 0x0 ;  /* 0x0000000000107882 */ /* 0x000fe20000000000 */
[----:B------:R-:W-:Y:S01]  /*4920*/  UMOV UR17, 0x10000000 ;  /* 0x1000000000117882 */ /* 0x000fe20000000000 */
[----:B------:R-:W-:Y:S01]  /*4930*/  @!UP1 UIADD3 UR40, UPT, UPT, UR7, 0x200, URZ ;  /* 0x0000020007289890 */ /* 0x000fe2000fffe0ff */
[----:B-1----:R-:W-:Y:S01]  /*4940*/  @!P4 IMAD.MOV.U32 R0, RZ, RZ, 0x1000 ;  /* 0x00001000ff00c424 */ /* 0x002fe200078e00ff */
[----:B------:R-:W-:Y:S01]  /*4950*/  UMOV UR44, UR36 ;  /* 0x00000024002c7c82 */ /* 0x000fe20008000000 */
[----:B------:R-:W-:Y:S01]  /*4960*/  @!UP1 UIADD3 UR10, UPT, UPT, UR42, 0x80, URZ ;  /* 0x000000802a0a9890 */ /* 0x000fe2000fffe0ff */
[----:B------:R-:W-:Y:S01]  /*4970*/  UMOV UR11, UR43 ;  /* 0x0000002b000b7c82 */ /* 0x000fe20008000000 */
[----:B------:R-:W-:Y:S02]  /*4980*/  UMOV UR12, UR36 ;  /* 0x00000024000c7c82 */ /* 0x000fe40008000000 */
[----:B------:R-:W-:Y:S01]  /*4990*/  IMAD.U32 R8, RZ, RZ, UR9 ;  /* 0x00000009ff087e24 */ /* 0x000fe2000f8e00ff */
[----:B------:R-:W-:Y:S01]  /*49a0*/  UMOV UR9, UR41 ;  /* 0x0000002900097c82 */ /* 0x000fe20008000000 */
[----:B------:R-:W-:Y:S01]  /*49b0*/  IMAD.U32 R9, RZ, RZ, UR8 ;  /* 0x00000008ff097e24 */ /* 0x000fe2000f8e00ff */
[----:B------:R-:W-:Y:S02]  /*49c0*/  @!UP1 UIADD3 UR8, UPT, UPT, UR7, 0xa00, URZ ;  /* 0x00000a0007089890 */ /* 0x000fe4000fffe0ff */
[----:B------:R-:W-:Y:S01]  /*49d0*/  @!P4 R2UR UR18, R8 ;  /* 0x000000000812c2ca */ /* 0x000fe200000e0000 */
[----:B------:R-:W-:Y:S01]  /*49e0*/  VOTEU.ALL UP1, P4 ;  /* 0x0000000000ff7886 */ /* 0x000fe20002020000 */
[----:B------:R-:W-:Y:S01]  /*49f0*/  @!P4 R2UR UR19, R9 ;  /* 0x000000000913c2ca */ /* 0x000fe200000e0000 */
[----:B------:R-:W-:Y:S01]  /*4a00*/  UPRMT UR14, UR37, 0x654, UR41 ;  /* 0x00000654250e7896 */ /* 0x000fe20008000029 */
[----:B------:R-:W-:Y:S05]  /*4a10*/  @!P4 IADD3 R8, P0, PT, R30, 0x580, RZ ;  /* 0x000005801e08c810 */ /* 0x000fea0007f1e0ff */
[----:B------:R-:W-:Y:S06]  /*4a20*/  @!P4 IMAD.X R2, RZ, RZ, R31, P0 ;  /* 0x000000ffff02c224 */ /* 0x000fec00000e061f */
[----:B------:R1:W-:Y:S01]  /*4a30*/  @!UP2 UTMALDG.3D [UR40], [UR18], desc[UR16] ;  /* 0x000010281200a5b4 */ /* 0x0003e20008011000 */
[----:B------:R1:W-:Y:S01]  /*4a40*/  @!UP1 UTMALDG.3D [UR8], [UR18], desc[UR16] ;  /* 0x00001008120095b4 */ /* 0x0003e20008011000 */
[----:B------:R1:W-:Y:S01]  /*4a50*/  @!P4 SYNCS.ARRIVE.TRANS64.RED.A0TR RZ, [UR7+0x50], R0 ;  /* 0x00005000ffffc9a7 */ /* 0x0003e20008300407 */
[----:B------:R-:W-:Y:S01]  /*4a60*/  SYNCS.ARRIVE.TRANS64.RED.A1T0 RZ, [UR14], RZ ;  /* 0x000000ffffff79a7 */ /* 0x000fe2000810040e */
[----:B------:R-:W2:Y:S02]  /*4a70*/  SYNCS.PHASECHK.TRANS64.TRYWAIT P2, [UR7+0x78], R14 ;  /* 0x0000780eff0075a7 */ /* 0x000ea40008041107 */
[----:B-12---:R-:W-:Y:S05]  /*4a80*/  @!P2 BRA `(.L_x_94) ;  /* 0x0000005400f4a947 */ /* 0x006fea0003800000 */
.L_x_181:
        /* <DEDUP_REMOVED lines=8> */
[----:B------:R-:W-:Y:S01]  /*4b10*/  @!UP1 UIADD3 UR32, UPT, UPT, UR7, 0x1200, URZ ;  /* 0x0000120007209890 */ /* 0x000fe2000fffe0ff */
[----:B------:R-:W-:Y:S01]  /*4b20*/  UMOV UR35, UR43 ;  /* 0x0000002b00237c82 */ /* 0x000fe20008000000 */
[----:B------:R-:W-:Y:S03]  /*4b30*/  @!UP1 UIADD3 UR10, UPT, UPT, UR42, 0xa0, URZ ;  /* 0x000000a02a0a9890 */ /* 0x000fe6000fffe0ff */
[----:B------:R-:W-:Y:S01]  /*4b40*/  IMAD.U32 R8, RZ, RZ, UR9 ;  /* 0x00000009ff087e24 */ /* 0x000fe2000f8e00ff */
[----:B------:R-:W-:Y:S01]  /*4b50*/  UMOV UR9, UR33 ;  /* 0x0000002100097c82 */ /* 0x000fe20008000000 */
[----:B------:R-:W-:Y:S01]  /*4b60*/  IMAD.U32 R9, RZ, RZ, UR8 ;  /* 0x00000008ff097e24 */ /* 0x000fe2000f8e00ff */
[----:B------:R-:W-:Y:S02]  /*4b70*/  @!UP1 UIADD3 UR8, UPT, UPT, UR7, 0x1a00, URZ ;  /* 0x00001a0007089890 */ /* 0x000fe4000fffe0ff */
[----:B------:R-:W-:Y:S01]  /*4b80*/  @!P4 R2UR UR18, R8 ;  /* 0x000000000812c2ca */ /* 0x000fe200000e0000 */
[----:B------:R-:W-:Y:S01]  /*4b90*/  VOTEU.ALL UP1, P4 ;  /* 0x0000000000ff7886 */ /* 0x000fe20002020000 */
[----:B------:R-:W-:Y:S01]  /*4ba0*/  @!P4 R2UR UR19, R9 ;  /* 0x000000000913c2ca */ /* 0x000fe200000e0000 */
[----:B------:R-:W-:Y:S01]  /*4bb0*/  UMOV UR11, UR43 ;  /* 0x0000002b000b7c82 */ /* 0x000fe20008000000 */
[----:B------:R-:W-:Y:S01]  /*4bc0*/  UMOV UR12, UR36 ;  /* 0x00000024000c7c82 */ /* 0x000fe20008000000 */
[----:B------:R-:W-:Y:S01]  /*4bd0*/  UPRMT UR14, UR37, 0x654, UR33 ;  /* 0x00000654250e7896 */ /* 0x000fe20008000021 */
[----:B------:R-:W-:Y:S05]  /*4be0*/  @!P4 IADD3 R8, P0, PT, R30, 0x580, RZ ;  /* 0x000005801e08c810 */ /* 0x000fea0007f1e0ff */
[----:B------:R-:W-:Y:S04]  /*4bf0*/  @!P4 IMAD.X R2, RZ, RZ, R31, P0 ;  /* 0x000000ffff02c224 */ /* 0x000fe800000e061f */
[----:B------:R1:W-:Y:S01]  /*4c00*/  @!UP2 UTMALDG.3D [UR32], [UR18], desc[UR16] ;  /* 0x000010201200a5b4 */ /* 0x0003e20008011000 */
[----:B------:R1:W-:Y:S01]  /*4c10*/  @!UP1 UTMALDG.3D [UR8], [UR18], desc[UR16] ;  /* 0x00001008120095b4 */ /* 0x0003e20008011000 */
[----:B------:R1:W-:Y:S01]  /*4c20*/  @!P4 SYNCS.ARRIVE.TRANS64.RED.A0TR RZ, [UR7+0x58], R0 ;  /* 0x00005800ffffc9a7 */ /* 0x0003e20008300407 */
[----:B------:R-:W-:Y:S01]  /*4c30*/  SYNCS.ARRIVE.TRANS64.RED.A1T0 RZ, [UR14], RZ ;  /* 0x000000ffffff79a7 */ /* 0x000fe2000810040e */
[----:B------:R-:W2:Y:S02]  /*4c40*/  SYNCS.PHASECHK.TRANS64.TRYWAIT P2, [UR7+0x80], R14 ;  /* 0x0000800eff0075a7 */ /* 0x000ea40008041107 */
[----:B-12---:R-:W-:Y:S05]  /*4c50*/  @!P2 BRA `(.L_x_95) ;  /* 0x000000540098a947 */ /* 0x006fea0003800000 */
.L_x_183:
[----:B------:R-:W2:Y:S01]  /*4c60*/  LDC.64 R12, c[0x0][0xb18] ;  /* 0x0002c600ff0c7b82 */ /* 0x000ea20000000a00 */
[----:B------:R-:W-:Y:S01]  /*4c70*/  @!P4 R2UR UR8, R2 ;  /* 0x000000000208c2ca */ /* 0x000fe200000e0000 */
[----:B------:R-:W-:Y:S01]  /*4c80*/  VOTEU.ALL UP1, P4 ;  /* 0x0000000000ff7886 */ /* 0x000fe20002020000 */
[----:B------:R-:W-:Y:S01]  /*4c90*/  @!P4 R2UR UR9, R8 ;  /* 0x000000000809c2ca */ /* 0x000fe200000e0000 */
[----:B------:R-:W-:Y:S01]  /*4ca0*/  VOTEU.ALL UP2, P4 ;  /* 0x0000000000ff7886 */ /* 0x000fe20002040000 */
[----:B------:R-:W-:Y:S03]  /*4cb0*/  UMOV UR16, 0x0 ;  /* 0x0000000000107882 */ /* 0x000fe60000000000 */
[----:B------:R-:W4:Y:S01]  /*4cc0*/  @!P1 LDC R2, c[0x0][0xb0c] ;  /* 0x0002c300ff029b82 */ /* 0x000f220000000800 */
[----:B------:R-:W-:Y:S01]  /*4cd0*/  @!UP1 UIADD3 UR26, UPT, UPT, UR42, 0x40, URZ ;  /* 0x000000402a1a9890 */ /* 0x000fe2000fffe0ff */
[----:B-1----:R-:W-:Y:S01]  /*4ce0*/  @!P4 IMAD.MOV.U32 R0, RZ, RZ, 0x1000 ;  /* 0x00001000ff00c424 */ /* 0x002fe200078e00ff */
[----:B------:R-:W-:Y:S01]  /*4cf0*/  @!UP1 UIADD3 UR24, UPT, UPT, UR7, 0x2200, URZ ;  /* 0x0000220007189890 */ /* 0x000fe2000fffe0ff */
[----:B------:R-:W-:Y:S01]  /*4d00*/  @P3 SHF.R.U32.HI R26, RZ, 0x10, R21 ;  /* 0x00000010ff1a3819 */ /* 0x000fe20000011615 */
[----:B------:R-:W-:Y:S01]  /*4d10*/  UMOV UR17, 0x10000000 ;  /* 0x1000000000117882 */ /* 0x000fe20000000000 */
[----:B------:R-:W-:Y:S01]  /*4d20*/  UMOV UR27, UR43 ;  /* 0x0000002b001b7c82 */ /* 0x000fe20008000000 */
[----:B------:R-:W-:Y:S01]  /*4d30*/  UMOV UR28, UR36 ;  /* 0x00000024001c7c82 */ /* 0x000fe20008000000 */
[----:B------:R-:W-:Y:S01]  /*4d40*/  IMAD.U32 R9, RZ, RZ, UR8 ;  /* 0x00000008ff097e24 */ /* 0x000fe2000f8e00ff */
[----:B------:R-:W-:Y:S01]  /*4d50*/  @!UP1 UIADD3 UR10, UPT, UPT, UR42, 0xc0, URZ ;  /* 0x000000c02a0a9890 */ /* 0x000fe2000fffe0ff */
[----:B------:R-:W-:Y:S01]  /*4d60*/  IMAD.U32 R8, RZ, RZ, UR9 ;  /* 0x00000009ff087e24 */ /* 0x000fe2000f8e00ff */
[----:B------:R-:W-:Y:S01]  /*4d70*/  @!UP1 UIADD3 UR8, UPT, UPT, UR7, 0x2a00, URZ ;  /* 0x00002a0007089890 */ /* 0x000fe2000fffe0ff */
[----:B------:R-:W-:Y:S01]  /*4d80*/  VIADD R28, R28, 0x1 ;  /* 0x000000011c1c7836 */ /* 0x000fe20000000000 */
[----:B------:R-:W-:Y:S01]  /*4d90*/  @!P4 R2UR UR19, R9 ;  /* 0x000000000913c2ca */ /* 0x000fe200000e0000 */
[----:B------:R-:W-:Y:S01]  /*4da0*/  VOTEU.ALL UP1, P4 ;  /* 0x0000000000ff7886 */ /* 0x000fe20002020000 */
[----:B------:R-:W-:Y:S01]  /*4db0*/  @!P4 R2UR UR18, R8 ;  /* 0x000000000812c2ca */ /* 0x000fe200000e0000 */
[----:B------:R-:W-:Y:S01]  /*4dc0*/  UMOV UR9, UR25 ;  /* 0x0000001900097c82 */ /* 0x000fe20008000000 */
[----:B------:R-:W1:Y:S01]  /*4dd0*/  LDC.64 R8, c[0x0][0xb10] ;  /* 0x0002c400ff087b82 */ /* 0x000e620000000a00 */
[----:B------:R-:W-:Y:S01]  /*4de0*/  UMOV UR11, UR43 ;  /* 0x0000002b000b7c82 */ /* 0x000fe20008000000 */
[----:B------:R-:W-:Y:S01]  /*4df0*/  UMOV UR12, UR36 ;  /* 0x00000024000c7c82 */ /* 0x000fe20008000000 */
[----:B------:R-:W-:Y:S08]  /*4e00*/  UPRMT UR14, UR37, 0x654, UR25 ;  /* 0x00000654250e7896 */ /* 0x000ff00008000019 */
[----:B------:R1:W-:Y:S01]  /*4e10*/  @!UP2 UTMALDG.3D [UR24], [UR18], desc[UR16] ;  /* 0x000010181200a5b4 */ /* 0x0003e20008011000 */
[----:B------:R1:W-:Y:S01]  /*4e20*/  @!UP1 UTMALDG.3D [UR8], [UR18], desc[UR16] ;  /* 0x00001008120095b4 */ /* 0x0003e20008011000 */
[----:B------:R5:W-:Y:S01]  /*4e30*/  @!P4 SYNCS.ARRIVE.TRANS64.RED.A0TR RZ, [UR7+0x60], R0 ;  /* 0x00006000ffffc9a7 */ /* 0x000be20008300407 */
[C---:B-1----:R-:W-:Y:S01]  /*4e40*/  @!P1 IMAD.HI.U32 R8, R11.reuse, R8, RZ ;  /* 0x000000080b089227 */ /* 0x042fe200078e00ff */
[----:B--2---:R-:W-:Y:S02]  /*4e50*/  @!P1 ISETP.NE.AND P0, PT, R12, 0x1, PT ;  /* 0x000000010c00980c */ /* 0x004fe40003f05270 */
[----:B----4-:R-:W-:Y:S01]  /*4e60*/  @!P1 ISETP.NE.AND P2, PT, R2, 0x1, PT ;  /* 0x000000010200980c */ /* 0x010fe20003f45270 */
[C---:B------:R-:W-:Y:S01]  /*4e70*/  @!P1 IMAD.HI.U32 R13, R10.reuse, R13, RZ ;  /* 0x0000000d0a0d9227 */ /* 0x040fe200078e00ff */
[----:B------:R-:W-:Y:S04]  /*4e80*/  @!P1 SHF.R.U32.HI R8, RZ, R9, R8 ;  /* 0x00000009ff089219 */ /* 0x000fe80000011608 */
[----:B------:R-:W-:Y:S01]  /*4e90*/  @!P1 SEL R8, R11, R8, !P2 ;  /* 0x000000080b089207 */ /* 0x000fe20005000000 */
[----:B------:R-:W-:Y:S01]  /*4ea0*/  SYNCS.ARRIVE.TRANS64.RED.A1T0 RZ, [UR14], RZ ;  /* 0x000000ffffff79a7 */ /* 0x000fe2000810040e */
[----:B------:R-:W1:Y:S01]  /*4eb0*/  SYNCS.PHASECHK.TRANS64.TRYWAIT P5, [UR7+0x88], R14 ;  /* 0x0000880eff0075a7 */ /* 0x000e6200080a1107 */
[----:B-----5:R-:W2:Y:S02]  /*4ec0*/  @!P1 LDC R0, c[0x0][0xb20] ;  /* 0x0002c800ff009b82 */ /* 0x020ea40000000800 */
[----:B--2---:R-:W-:Y:S04]  /*4ed0*/  @!P1 SHF.R.U32.HI R0, RZ, R0, R13 ;  /* 0x00000000ff009219 */ /* 0x004fe8000001160d */
[----:B------:R-:W-:Y:S05]  /*4ee0*/  @!P1 SEL R9, R10, R0, !P0 ;  /* 0x000000000a099207 */ /* 0x000fea0004000000 */
[----:B------:R-:W-:Y:S02]  /*4ef0*/  @!P1 IMAD.IADD R0, R9, 0x1, -R8 ;  /* 0x0000000109009824 */ /* 0x000fe400078e0a08 */
[----:B------:R-:W-:Y:S02]  /*4f00*/  @!P1 IMAD.IADD R8, R8, 0x1, -R9 ;  /* 0x0000000108089824 */ /* 0x000fe400078e0a09 */
[----:B------:R-:W-:Y:S02]  /*4f10*/  @!P1 IMAD R11, R0, R2, R11 ;  /* 0x00000002000b9224 */ /* 0x000fe400078e020b */
[----:B------:R-:W-:Y:S01]  /*4f20*/  @!P1 IMAD R10, R8, R12, R10 ;  /* 0x0000000c080a9224 */ /* 0x000fe200078e020a */
[----:B-1----:R-:W-:Y:S06]  /*4f30*/  @!P5 BRA `(.L_x_96) ;  /* 0x0000005000f8d947 */ /* 0x002fec0003800000 */
.L_x_185:
[----:B------:R-:W-:Y:S01]  /*4f40*/  @!P4 IADD3 R2, P0, PT, R30, 0x580, RZ ;  /* 0x000005801e02c810 */ /* 0x000fe20007f1e0ff */
[----:B------:R-:W-:Y:S01]  /*4f50*/  VOTEU.ALL UP1, P4 ;  /* 0x0000000000ff7886 */ /* 0x000fe20002020000 */
[----:B------:R-:W-:Y:S01]  /*4f60*/  VOTEU.ALL UP2, P4 ;  /* 0x0000000000ff7886 */ /* 0x000fe20002040000 */
[----:B------:R-:W-:Y:S01]  /*4f70*/  UMOV UR14, 0x0 ;  /* 0x00000000000e7882 */ /* 0x000fe20000000000 */
[----:B------:R-:W-:Y:S01]  /*4f80*/  @!P4 R2UR UR9, R2 ;  /* 0x000000000209c2ca */ /* 0x000fe200000e0000 */
[----:B-1----:R-:W-:Y:S01]  /*4f90*/  @!P4 IMAD.X R0, RZ, RZ, R31, P0 ;  /* 0x000000ffff00c224 */ /* 0x002fe200000e061f */
[----:B------:R-:W-:Y:S01]  /*4fa0*/  @!UP1 UIADD3 UR17, UPT, UPT, UR7, 0x68, URZ ;  /* 0x0000006807119890 */ /* 0x000fe2000fffe0ff */
[----:B------:R-:W-:Y:S01]  /*4fb0*/  ISETP.NE.AND P0, PT, R28, 0x2, PT ;  /* 0x000000021c00780c */ /* 0x000fe20003f05270 */
[----:B------:R-:W-:Y:S01]  /*4fc0*/  @!UP1 UIADD3 UR18, UPT, UPT, UR42, 0x60, URZ ;  /* 0x000000602a129890 */ /* 0x000fe2000fffe0ff */
[----:B------:R-:W-:Y:S01]  /*4fd0*/  LOP3.LUT R29, R29, 0x1, RZ, 0x3c, !PT ;  /* 0x000000011d1d7812 */ /* 0x000fe200078e3cff */
[----:B------:R-:W-:Y:S01]  /*4fe0*/  @!UP1 UIADD3 UR16, UPT, UPT, UR7, 0x3200, URZ ;  /* 0x0000320007109890 */ /* 0x000fe2000fffe0ff */
[----:B------:R-:W-:Y:S01]  /*4ff0*/  @!P4 R2UR UR8, R0 ;  /* 0x000000000008c2ca */ /* 0x000fe200000e0000 */
[----:B------:R-:W-:Y:S01]  /*5000*/  UMOV UR15, 0x10000000 ;  /* 0x10000000000f7882 */ /* 0x000fe20000000000 */
[----:B------:R-:W-:Y:S01]  /*5010*/  UMOV UR19, UR43 ;  /* 0x0000002b00137c82 */ /* 0x000fe20008000000 */
[----:B------:R-:W-:Y:S01]  /*5020*/  UMOV UR20, UR36 ;  /* 0x0000002400147c82 */ /* 0x000fe20008000000 */
[----:B------:R-:W-:Y:S01]  /*5030*/  @!UP1 UIADD3 UR10, UPT, UPT, UR42, 0xe0, URZ ;  /* 0x000000e02a0a9890 */ /* 0x000fe2000fffe0ff */
[----:B------:R-:W-:Y:S01]  /*5040*/  SEL R0, RZ, 0x1, P0 ;  /* 0x00000001ff007807 */ /* 0x000fe20000000000 */
[----:B------:R-:W-:Y:S01]  /*5050*/  IMAD.U32 R8, RZ, RZ, UR9 ;  /* 0x00000009ff087e24 */ /* 0x000fe2000f8e00ff */
[----:B------:R-:W-:Y:S01]  /*5060*/  UMOV UR11, UR43 ;  /* 0x0000002b000b7c82 */ /* 0x000fe20008000000 */
[----:B------:R-:W-:Y:S01]  /*5070*/  UMOV UR12, UR36 ;  /* 0x00000024000c7c82 */ /* 0x000fe20008000000 */
[----:B------:R-:W-:Y:S01]  /*5080*/  UMOV UR9, UR17 ;  /* 0x0000001100097c82 */ /* 0x000fe20008000000 */
[----:B------:R-:W-:Y:S01]  /*5090*/  @P3 R2UR UR36, R26 ;  /* 0x000000001a2432ca */ /* 0x000fe200000e0000 */
[----:B------:R-:W-:Y:S01]  /*50a0*/  IMAD.IADD R15, R10, 0x1, R94 ;  /* 0x000000010a0f7824 */ /* 0x000fe200078e025e */
[----:B------:R-:W-:Y:S01]  /*50b0*/  @!P4 R2UR UR22, R8 ;  /* 0x000000000816c2ca */ /* 0x000fe200000e0000 */
[----:B------:R-:W-:Y:S01]  /*50c0*/  IMAD.U32 R9, RZ, RZ, UR8 ;  /* 0x00000008ff097e24 */ /* 0x000fe2000f8e00ff */
[----:B------:R-:W-:Y:S01]  /*50d0*/  @!UP1 UIADD3 UR8, UPT, UPT, UR7, 0x3a00, URZ ;  /* 0x00003a0007089890 */ /* 0x000fe2000fffe0ff */
[----:B------:R-:W-:Y:S01]  /*50e0*/  LOP3.LUT R27, R27, R0, RZ, 0x3c, !PT ;  /* 0x000000001b1b7212 */ /* 0x000fe200078e3cff */
[----:B------:R-:W-:Y:S01]  /*50f0*/  VOTEU.ALL UP1, P4 ;  /* 0x0000000000ff7886 */ /* 0x000fe20002020000 */
[----:B------:R-:W-:Y:S01]  /*5100*/  IMAD.IADD R14, R11, 0x1, R95 ;  /* 0x000000010b0e7824 */ /* 0x000fe200078e025f */
[----:B------:R-:W-:Y:S02]  /*5110*/  @!P4 R2UR UR23, R9 ;  /* 0x000000000917c2ca */ /* 0x000fe400000e0000 */
[----:B------:R-:W-:Y:S11]  /*5120*/  SEL R28, R28, RZ, P0 ;  /* 0x000000ff1c1c7207 */ /* 0x000ff60000000000 */
[----:B------:R2:W-:Y:S01]  /*5130*/  @!UP2 UTMALDG.3D [UR16], [UR22], desc[UR14] ;  /* 0x00000e101600a5b4 */ /* 0x0005e20008011000 */
[----:B------:R2:W-:Y:S01]  /*5140*/  @!UP1 UTMALDG.3D [UR8], [UR22], desc[UR14] ;  /* 0x00000e08160095b4 */ /* 0x0005e20008011000 */
[----:B------:R2:W-:Y:S01]  /*5150*/  @!P4 SYNCS.ARRIVE.TRANS64.RED.A0TR RZ, [UR7+0x68], R25 ;  /* 0x00006819ffffc9a7 */ /* 0x0005e20008300407 */
[----:B------:R-:W-:Y:S01]  /*5160*/  UPLOP3.LUT UP1, UPT, UPT, UPT, UPT, 0x80, 0x8 ;  /* 0x000000000008789c */ /* 0x000fe20003f2f070 */
[----:B------:R-:W-:Y:S01]  /*5170*/  SYNCS.ARRIVE.TRANS64.RED.A1T0 RZ, [UR13], RZ ;  /* 0x000000ffffff79a7 */ /* 0x000fe2000810040d */
[----:B------:R-:W-:Y:S09]  /*5180*/  @P3 BRA `(.L_x_97) ;  /* 0xfffffff000343947 */ /* 0x000ff2000383ffff */
[----:B------:R-:W-:-:S04]  /*5190*/  SHF.L.U32 R2, R29, 0x1f, RZ ;  /* 0x0000001f1d027819 */ /* 0x000fc800000006ff */
[----:B------:R-:W1:Y:S02]  /*51a0*/  SYNCS.PHASECHK.TRANS64.TRYWAIT P0, [UR7+0x70], R2 ;  /* 0x00007002ff0075a7 */ /* 0x000e640008001107 */
[----:B-1----:R-:W-:Y:S05]  /*51b0*/  @!P0 BRA `(.L_x_98) ;  /* 0x0000005000708947 */ /* 0x002fea0003800000 */
.L_x_187:
[----:B------:R-:W4:Y:S02]  /*51c0*/  SYNCS.PHASECHK.TRANS64.TRYWAIT P0, [UR7+0x78], R2 ;  /* 0x00007802ff0075a7 */ /* 0x000f240008001107 */
[----:B----4-:R-:W-:Y:S05]  /*51d0*/  @!P0 BRA `(.L_x_99) ;  /* 0x0000005000808947 */ /* 0x010fea0003800000 */
.L_x_189:
[----:B------:R-:W4:Y:S02]  /*51e0*/  SYNCS.PHASECHK.TRANS64.TRYWAIT P0, [UR7+0x80], R2 ;  /* 0x00008002ff0075a7 */ /* 0x000f240008001107 */
[----:B----4-:R-:W-:Y:S05]  /*51f0*/  @!P0 BRA `(.L_x_100) ;  /* 0x0000005000908947 */ /* 0x010fea0003800000 */
.L_x_191:
[----:B-1----:R-:W-:-:S07]  /*5200*/  MOV R0, UR7 ;  /* 0x0000000700007c02 */ /* 0x002fce0008000f00 */
.L_x_101:
[----:B-1----:R-:W-:-:S04]  /*5210*/  SHF.L.U32 R2, R29, 0x1f, RZ ;  /* 0x0000001f1d027819 */ /* 0x002fc800000006ff */
[----:B------:R1:W4:Y:S03]  /*5220*/  SYNCS.PHASECHK.TRANS64.TRYWAIT P0, [R0+URZ+0x88], R2 ;  /* 0x00008802000075a7 */ /* 0x00032600080011ff */
[----:B----4-:R-:W-:Y:S05]  /*5230*/  @!P0 NANOSLEEP.SYNCS 0x989680 ;  /* 0x009896800000895d */ /* 0x010fea0003900000 */
[----:B------:R-:W4:Y:S02]  /*5240*/  @!P0 SYNCS.PHASECHK.TRANS64 P0, [R0+URZ+0x88], R2 ;  /* 0x00008802000085a7 */ /* 0x000f2400080010ff */
[----:B--2-4-:R-:W-:Y:S05]  /*5250*/  @P0 EXIT ;  /* 0x000000000000094d */ /* 0x014fea0003800000 */
[----:B------:R-:W-:Y:S05]  /*5260*/  BRA `(.L_x_101) ;  /* 0xfffffffc00e87947 */ /* 0x000fea000383ffff */
.L_x_86:
[----:B------:R-:W-:-:S06]  /*5270*/  UISETP.GE.AND UP1, UPT, UR10, 0x4, UPT ;  /* 0x000000040a00788c */ /* 0x000fcc000bf26270 */
[----:B------:R-:W-:-:S13]  /*5280*/  PLOP3.LUT P0, PT, PT, PT, UP1, 0x80, 0x8 ;  /* 0x000000000008781c */ /* 0x000fda0003f0f018 */
[----:B------:R-:W-:Y:S05]  /*5290*/  @!P0 EXIT ;  /* 0x000000000000894d */ /* 0x000fea0003800000 */
[----:B------:R-:W-:Y:S01]  /*52a0*/  BAR.SYNC.DEFER_BLOCKING 0x6, 0xa0 ;  /* 0x0182800000007b1d */ /* 0x000fe20000010000 */
[C---:B------:R-:W-:Y:S01]  /*52b0*/  IMAD.SHL.U32 R101, R109.reuse, 0x20, RZ ;  /* 0x000000206d657824 */ /* 0x040fe200078e00ff */
[----:B------:R-:W-:Y:S01]  /*52c0*/  CS2R R106, SRZ ;  /* 0x00000000006a7805 */ /* 0x000fe2000001ff00 */
[C---:B------:R-:W-:Y:S01]  /*52d0*/  IMAD.SHL.U32 R2, R109.reuse, 0x4, RZ ;  /* 0x000000046d027824 */ /* 0x040fe200078e00ff */
[----:B------:R-:W-:Y:S01]  /*52e0*/  CS2R R104, SRZ ;  /* 0x0000000000687805 */ /* 0x000fe2000001ff00 */
[----:B------:R-:W-:Y:S01]  /*52f0*/  IMAD.U32 R46, R109, 0x10000, RZ ;  /* 0x000100006d2e7824 */ /* 0x000fe200078e00ff */
[----:B------:R-:W-:Y:S02]  /*5300*/  UMOV UR49, 0x400 ;  /* 0x0000040000317882 */ /* 0x000fe40000000000 */
[----:B------:R-:W1:Y:S01]  /*5310*/  LDC R99, c[0x0][0x370] ;  /* 0x0000dc00ff637b82 */ /* 0x000e620000000800 */
[----:B------:R-:W-:Y:S01]  /*5320*/  ULEA UR49, UR37, UR49, 0x18 ;  /* 0x0000003125317291 */ /* 0x000fe2000f8ec0ff */
[C---:B------:R-:W-:Y:S01]  /*5330*/  LOP3.LUT R3, R101.reuse, 0x80, RZ, 0xc0, !PT ;  /* 0x0000008065037812 */ /* 0x040fe200078ec0ff */
[C---:B------:R-:W-:Y:S01]  /*5340*/  IMAD.SHL.U32 R4, R102.reuse, 0x400, RZ ;  /* 0x0000040066047824 */ /* 0x040fe200078e00ff */
[----:B------:R-:W-:Y:S01]  /*5350*/  LOP3.LUT R100, R101, 0xb60, RZ, 0xc0, !PT ;  /* 0x00000b6065647812 */ /* 0x000fe200078ec0ff */
[----:B------:R-:W-:Y:S01]  /*5360*/  UIADD3 UR4, UPT, UPT, UR49, 0x4200, URZ ;  /* 0x0000420031047890 */ /* 0x000fe2000fffe0ff */
[----:B------:R-:W-:Y:S01]  /*5370*/  LOP3.LUT R2, R3, 0x10, R2, 0xf8, !PT ;  /* 0x0000001003027812 */ /* 0x000fe200078ef802 */
[----:B------:R-:W-:Y:S01]  /*5380*/  IMAD.SHL.U32 R3, R102, 0x200000, RZ ;  /* 0x0020000066037824 */ /* 0x000fe200078e00ff */
[----:B------:R-:W2:Y:S01]  /*5390*/  LDC R42, c[0x0][0xb0c] ;  /* 0x0002c300ff2a7b82 */ /* 0x000ea20000000800 */
[----:B------:R-:W-:Y:S01]  /*53a0*/  LOP3.LUT R100, R100, 0x400, R4, 0xf8, !PT ;  /* 0x0000040064647812 */ /* 0x000fe200078ef804 */
[----:B------:R-:W-:Y:S01]  /*53b0*/  IMAD.MOV.U32 R45, RZ, RZ, RZ ;  /* 0x000000ffff2d7224 */ /* 0x000fe200078e00ff */
[----:B------:R-:W-:Y:S01]  /*53c0*/  LOP3.LUT P0, RZ, R101, 0x80, RZ, 0xc0, !PT ;  /* 0x0000008065ff7812 */ /* 0x000fe2000780c0ff */
[----:B------:R-:W-:Y:S01]  /*53d0*/  IMAD.MOV.U32 R112, RZ, RZ, RZ ;  /* 0x000000ffff707224 */ /* 0x000fe200078e00ff */
[----:B------:R-:W-:Y:S01]  /*53e0*/  LOP3.LUT R3, R3, 0x200000, RZ, 0xc0, !PT ;  /* 0x0020000003037812 */ /* 0x000fe200078ec0ff */
[----:B------:R-:W-:Y:S01]  /*53f0*/  IMAD.U32 R108, RZ, RZ, UR4 ;  /* 0x00000004ff6c7e24 */ /* 0x000fe2000f8e00ff */
[----:B------:R-:W-:Y:S01]  /*5400*/  LOP3.LUT R100, R100, R2, RZ, 0xfc, !PT ;  /* 0x0000000264647212 */ /* 0x000fe200078efcff */
[----:B------:R-:W3:Y:S01]  /*5410*/  LDC R97, c[0x0][0xb20] ;  /* 0x0002c800ff617b82 */ /* 0x000ee20000000800 */
[----:B------:R-:W4:Y:S01]  /*5420*/  LDS R0, [UR49+0x150] ;  /* 0x00015031ff007984 */ /* 0x000f220008000800 */
[----:B------:R-:W-:Y:S01]  /*5430*/  LOP3.LUT R46, R3, 0x400000, R46, 0xf8, !PT ;  /* 0x00400000032e7812 */ /* 0x000fe200078ef82e */
[----:B------:R-:W1:Y:S01]  /*5440*/  LDCU.64 UR52, c[0x0][0x348] ;  /* 0x00006900ff3477ac */ /* 0x000e620008000a00 */
[----:B------:R-:W-:-:S02]  /*5450*/  P2R R2, PR, RZ, 0x1 ;  /* 0x00000001ff027803 */ /* 0x000fc40000000000 */
[----:B------:R-:W-:Y:S01]  /*5460*/  LOP3.LUT R109, R109, 0x60, RZ, 0xc0, !PT ;  /* 0x000000606d6d7812 */ /* 0x000fe200078ec0ff */
[----:B------:R-:W1:Y:S01]  /*5470*/  LDCU.64 UR38, c[0x0][0x888] ;  /* 0x00011100ff2677ac */ /* 0x000e620008000a00 */
[----:B------:R-:W1:Y:S01]  /*5480*/  LDC R41, c[0x0][0xb30] ;  /* 0x0002cc00ff297b82 */ /* 0x000e620000000800 */
[----:B------:R-:W1:Y:S01]  /*5490*/  LDCU.64 UR44, c[0x0][0x890] ;  /* 0x00011200ff2c77ac */ /* 0x000e620008000a00 */
[----:B------:R-:W-:-:S06]  /*54a0*/  UIADD3 UR48, UPT, UPT, UR49, 0x200, URZ ;  /* 0x0000020031307890 */ /* 0x000fcc000fffe0ff */
[----:B------:R-:W1:Y:S08]  /*54b0*/  LDC.64 R92, c[0x0][0xb10] ;  /* 0x0002c400ff5c7b82 */ /* 0x000e700000000a00 */
[----:B------:R-:W1:Y:S08]  /*54c0*/  LDC.64 R38, c[0x0][0xb18] ;  /* 0x0002c600ff267b82 */ /* 0x000e700000000a00 */
[----:B------:R-:W1:Y:S08]  /*54d0*/  LDC.64 R36, c[0x0][0xb28] ;  /* 0x0002ca00ff247b82 */ /* 0x000e700000000a00 */
[----:B------:R-:W1:Y:S01]  /*54e0*/  LDC.64 R90, c[0x0][0x8b0] ;  /* 0x00022c00ff5a7b82 */ /* 0x000e620000000a00 */
[----:B----4-:R-:W-:-:S07]  /*54f0*/  IMAD.IADD R46, R0, 0x1, R46 ;  /* 0x00000001002e7824 */ /* 0x010fce00078e022e */
[----:B------:R-:W4:Y:S08]  /*5500*/  LDC.64 R88, c[0x0][0x8a8] ;  /* 0x00022a00ff587b82 */ /* 0x000f300000000a00 */
[----:B--23--:R-:W1:Y:S02]  /*5510*/  LDC R98, c[0x0][0x374] ;  /* 0x0000dd00ff627b82 */ /* 0x00ce640000000800 */
.L_x_143:
[----:B------:R-:W-:Y:S02]  /*5520*/  LEA R0, R112, UR49, 0x3 ;  /* 0x0000003170007c11 */ /* 0x000fe4000f8e18ff */
[----:B------:R-:W-:Y:S02]  /*5530*/  SHF.L.U32 R2, R106, 0x1f, RZ ;  /* 0x0000001f6a027819 */ /* 0x000fe400000006ff */
[----:B------:R-:W-:Y:S02]  /*5540*/  LEA R16, R112, UR49, 0x4 ;  /* 0x0000003170107c11 */ /* 0x000fe4000f8e20ff */
[----:B------:R-:W2:Y:S02]  /*5550*/  SYNCS.PHASECHK.TRANS64.TRYWAIT P0, [R0+URZ+0xa0], R2 ;  /* 0x0000a002000075a7 */ /* 0x000ea400080011ff */
[----:B-12---:R-:W-:Y:S05]  /*5560*/  @!P0 BRA `(.L_x_102) ;  /* 0x0000004c00cc8947 */ /* 0x006fea0003800000 */
.L_x_192:
[----:B------:R-:W3:Y:S01]  /*5570*/  LDC.64 R10, c[0x0][0xb10] ;  /* 0x0002c400ff0a7b82 */ /* 0x000ee20000000a00 */
[----:B------:R-:W4:Y:S01]  /*5580*/  LDS.128 R16, [R16+0x130] ;  /* 0x0001300010107984 */ /* 0x000f220000000c00 */
[----:B-1----:R-:W-:Y:S01]  /*5590*/  ISETP.NE.AND P1, PT, R41, 0x1, PT ;  /* 0x000000012900780c */ /* 0x002fe20003f25270 */
[----:B--2---:R-:W-:Y:S01]  /*55a0*/  VIADD R0, R0, 0xb0 ;  /* 0x000000b000007836 */ /* 0x004fe20000000000 */
[----:B------:R-:W-:Y:S04]  /*55b0*/  ISETP.GE.AND P0, PT, R40, 0x1, PT ;  /* 0x000000012800780c */ /* 0x000fe80003f06270 */
[----:B------:R-:W1:Y:S01]  /*55c0*/  LDC.64 R8, c[0x0][0xb18] ;  /* 0x0002c600ff087b82 */ /* 0x000e620000000a00 */
[----:B------:R-:W-:Y:S01]  /*55d0*/  PRMT R0, RZ, 0x654, R0 ;  /* 0x00000654ff007816 */ /* 0x000fe20000000000 */
[----:B------:R-:W-:Y:S01]  /*55e0*/  @!PT LDS RZ, [RZ] ;  /* 0x00000000fffff984 */ /* 0x000fe20000000800 */
[----:B------:R-:W-:Y:S01]  /*55f0*/  @!PT LDS RZ, [RZ] ;  /* 0x00000000fffff984 */ /* 0x000fe20000000800 */
[----:B------:R-:W-:Y:S01]  /*5600*/  @!PT LDS RZ, [RZ] ;  /* 0x00000000fffff984 */ /* 0x000fe20000000800 */
[----:B------:R-:W-:Y:S01]  /*5610*/  @!PT LDS RZ, [RZ] ;  /* 0x00000000fffff984 */ /* 0x000fe20000000800 */
[----:B------:R2:W-:Y:S06]  /*5620*/  MEMBAR.ALL.CTA ;  /* 0x0000000000007992 */ /* 0x0005ec0000008000 */
[----:B--2---:R-:W2:Y:S01]  /*5630*/  FENCE.VIEW.ASYNC.S ;  /* 0x00000000000073c6 */ /* 0x004ea20000000000 */
[----:B------:R-:W1:Y:S08]  /*5640*/  @!P1 LDC R12, c[0x0][0xb20] ;  /* 0x0002c800ff0c9b82 */ /* 0x000e700000000800 */
[----:B------:R-:W1:Y:S01]  /*5650*/  @!P1 LDC R7, c[0x0][0xb0c] ;  /* 0x0002c300ff079b82 */ /* 0x000e620000000800 */
[----:B--2---:R2:W-:Y:S01]  /*5660*/  SYNCS.ARRIVE.TRANS64.RED.A1T0 RZ, [R0+URZ], RZ ;  /* 0x000000ff00ff79a7 */ /* 0x0045e200081004ff */
[----:B----4-:R-:W-:Y:S04]  /*5670*/  LOP3.LUT P4, RZ, R18, 0x1, RZ, 0xc0, !PT ;  /* 0x0000000112ff7812 */ /* 0x010fe8000788c0ff */
[----:B------:R-:W-:Y:S09]  /*5680*/  P2R R110, PR, RZ, 0x10 ;  /* 0x00000010ff6e7803 */ /* 0x000ff20000000000 */
[----:B------:R-:W-:Y:S02]  /*5690*/  @P4 MOV R44, R16 ;  /* 0x00000010002c4202 */ /* 0x000fe40000000f00 */
[----:B------:R-:W-:Y:S01]  /*56a0*/  @P4 LOP3.LUT R43, R17, 0xffff, RZ, 0xc0, !PT ;  /* 0x0000ffff112b4812 */ /* 0x000fe200078ec0ff */
[----:B--23--:R-:W-:Y:S06]  /*56b0*/  @!P0 BRA `(.L_x_103) ;  /* 0x0000000000a48947 */ /* 0x00cfec0003800000 */
[----:B------:R-:W-:Y:S01]  /*56c0*/  IMAD.HI.U32 R0, R98, R39, RZ ;  /* 0x0000002762007227 */ /* 0x000fe200078e00ff */
[----:B------:R-:W-:Y:S02]  /*56d0*/  ISETP.NE.AND P0, PT, R38, 0x1, PT ;  /* 0x000000012600780c */ /* 0x000fe40003f05270 */
[----:B------:R-:W-:Y:S01]  /*56e0*/  ISETP.NE.AND P2, PT, R40, 0x1, PT ;  /* 0x000000012800780c */ /* 0x000fe20003f45270 */
[----:B------:R-:W-:Y:S01]  /*56f0*/  IMAD.HI.U32 R4, R99, R92, RZ ;  /* 0x0000005c63047227 */ /* 0x000fe200078e00ff */
[----:B------:R-:W-:Y:S02]  /*5700*/  SHF.R.U32.HI R0, RZ, R97, R0 ;  /* 0x00000061ff007219 */ /* 0x000fe40000011600 */
[----:B------:R-:W-:Y:S01]  /*5710*/  ISETP.NE.AND P3, PT, R42, 0x1, PT ;  /* 0x000000012a00780c */ /* 0x000fe20003f65270 */
[----:B------:R-:W-:Y:S01]  /*5720*/  IMAD.HI.U32 R6, R43, R39, RZ ;  /* 0x000000272b067227 */ /* 0x000fe200078e00ff */
[-C--:B------:R-:W-:Y:S02]  /*5730*/  SHF.R.U32.HI R4, RZ, R93.reuse, R4 ;  /* 0x0000005dff047219 */ /* 0x080fe40000011604 */
[----:B------:R-:W-:Y:S01]  /*5740*/  SEL R0, R98, R0, !P0 ;  /* 0x0000000062007207 */ /* 0x000fe20004000000 */
[----:B------:R-:W-:Y:S01]  /*5750*/  IMAD.HI.U32 R5, R44, R92, RZ ;  /* 0x0000005c2c057227 */ /* 0x000fe200078e00ff */
[----:B------:R-:W-:Y:S03]  /*5760*/  SEL R4, R99, R4, !P3 ;  /* 0x0000000463047207 */ /* 0x000fe60005800000 */
[-C--:B------:R-:W-:Y:S01]  /*5770*/  IMAD.HI.U32 R3, R0, R36.reuse, RZ ;  /* 0x0000002400037227 */ /* 0x080fe200078e00ff */
[----:B------:R-:W-:Y:S03]  /*5780*/  SHF.R.U32.HI R5, RZ, R93, R5 ;  /* 0x0000005dff057219 */ /* 0x000fe60000011605 */
[----:B------:R-:W-:Y:S01]  /*5790*/  IMAD.HI.U32 R2, R4, R36, RZ ;  /* 0x0000002404027227 */ /* 0x000fe200078e00ff */
[----:B------:R-:W-:Y:S02]  /*57a0*/  @P2 SHF.R.U32.HI R0, RZ, R37, R3 ;  /* 0x00000025ff002219 */ /* 0x000fe40000011603 */
[----:B------:R-:W-:Y:S02]  /*57b0*/  SHF.R.U32.HI R3, RZ, R97, R6 ;  /* 0x00000061ff037219 */ /* 0x000fe40000011606 */
[----:B------:R-:W-:Y:S01]  /*57c0*/  @P2 SHF.R.U32.HI R4, RZ, R37, R2 ;  /* 0x00000025ff042219 */ /* 0x000fe20000011602 */
[----:B------:R-:W-:Y:S01]  /*57d0*/  IMAD R0, R40, R0, RZ ;  /* 0x0000000028007224 */ /* 0x000fe200078e02ff */
[----:B------:R-:W-:Y:S02]  /*57e0*/  SEL R3, R43, R3, !P0 ;  /* 0x000000032b037207 */ /* 0x000fe40004000000 */
[----:B------:R-:W-:Y:S01]  /*57f0*/  SEL R2, R44, R5, !P3 ;  /* 0x000000052c027207 */ /* 0x000fe20005800000 */
[----:B------:R-:W-:Y:S01]  /*5800*/  IMAD R5, R40, R4, RZ ;  /* 0x0000000428057224 */ /* 0x000fe200078e02ff */
[C---:B------:R-:W-:Y:S01]  /*5810*/  ISETP.GE.AND P0, PT, R3.reuse, R0, PT ;  /* 0x000000000300720c */ /* 0x040fe20003f06270 */
[C---:B------:R-:W-:Y:S03]  /*5820*/  IMAD.HI.U32 R0, R3.reuse, R36, RZ ;  /* 0x0000002403007227 */ /* 0x040fe600078e00ff */
[C---:B------:R-:W-:Y:S02]  /*5830*/  ISETP.GE.OR P0, PT, R2.reuse, R5, P0 ;  /* 0x000000050200720c */ /* 0x040fe40000706670 */
[----:B------:R-:W-:Y:S04]  /*5840*/  SHF.R.U32.HI R0, RZ, R37, R0 ;  /* 0x00000025ff007219 */ /* 0x000fe80000011600 */
[C---:B------:R-:W-:Y:S05]  /*5850*/  SEL R6, R3.reuse, R0, !P2 ;  /* 0x0000000003067207 */ /* 0x040fea0005000000 */
        /* <DEDUP_REMOVED lines=14> */
[----:B------:R-:W-:Y:S07]  /*5940*/  IMAD R43, R3, R38, R43 ;  /* 0x00000026032b7224 */ /* 0x000fee00078e022b */
.L_x_103:
[----:B-1----:R-:W-:Y:S01]  /*5950*/  @!P1 ISETP.NE.AND P0, PT, R8, 0x1, PT ;  /* 0x000000010800980c */ /* 0x002fe20003f05270 */
[----:B------:R-:W-:Y:S01]  /*5960*/  @!P1 IMAD.HI.U32 R0, R44, R10, RZ ;  /* 0x0000000a2c009227 */ /* 0x000fe200078e00ff */
[----:B------:R-:W-:Y:S01]  /*5970*/  @!P1 ISETP.NE.AND P2, PT, R7, 0x1, PT ;  /* 0x000000010700980c */ /* 0x000fe20003f45270 */
[----:B------:R-:W-:Y:S01]  /*5980*/  ULOP3.LUT UP0, URZ, UR48, 0x90, URZ, 0xc0, !UPT ;  /* 0x0000009030ff7892 */ /* 0x000fe2000f80c0ff */
[----:B------:R-:W-:Y:S01]  /*5990*/  R2UR UR42, R14 ;  /* 0x000000000e2a72ca */ /* 0x000fe200000e0000 */
[----:B------:R-:W-:Y:S01]  /*59a0*/  @!P1 IMAD.HI.U32 R2, R43, R9, RZ ;  /* 0x000000092b029227 */ /* 0x000fe200078e00ff */
[----:B------:R-:W-:Y:S02]  /*59b0*/  @!P1 SHF.R.U32.HI R0, RZ, R11, R0 ;  /* 0x0000000bff009219 */ /* 0x000fe40000011600 */
[----:B------:R-:W-:Y:S01]  /*59c0*/  R2UR UR41, R15 ;  /* 0x000000000f2972ca */ /* 0x000fe200000e0000 */
[----:B------:R-:W-:Y:S01]  /*59d0*/  VIADD R112, R112, 0x1 ;  /* 0x0000000170707836 */ /* 0x000fe20000000000 */
[----:B------:R-:W-:Y:S02]  /*59e0*/  @!P1 SHF.R.U32.HI R2, RZ, R12, R2 ;  /* 0x0000000cff029219 */ /* 0x000fe40000011602 */
[----:B------:R-:W-:Y:S02]  /*59f0*/  @!P1 SEL R3, R44, R0, !P2 ;  /* 0x000000002c039207 */ /* 0x000fe40005000000 */
[----:B------:R-:W-:Y:S02]  /*5a00*/  @!P1 SEL R2, R43, R2, !P0 ;  /* 0x000000022b029207 */ /* 0x000fe40004000000 */
[----:B------:R-:W-:Y:S01]  /*5a10*/  @P4 SHF.R.U32.HI R103, RZ, 0x10, R17 ;  /* 0x00000010ff674819 */ /* 0x000fe20000011611 */
[----:B------:R-:W-:Y:S02]  /*5a20*/  USHF.L.U32 UR42, UR42, 0x6, URZ ;  /* 0x000000062a2a7899 */ /* 0x000fe400080006ff */
[----:B------:R-:W-:Y:S02]  /*5a30*/  @!P1 IMAD.IADD R0, R2, 0x1, -R3 ;  /* 0x0000000102009824 */ /* 0x000fe400078e0a03 */
[----:B------:R-:W-:Y:S01]  /*5a40*/  @!P1 IMAD.IADD R2, R3, 0x1, -R2 ;  /* 0x0000000103029824 */ /* 0x000fe200078e0a02 */
[----:B------:R-:W-:Y:S01]  /*5a50*/  USHF.L.U32 UR41, UR41, 0x8, URZ ;  /* 0x0000000829297899 */ /* 0x000fe200080006ff */
[----:B------:R-:W-:Y:S02]  /*5a60*/  @!P1 IMAD R44, R0, R7, R44 ;  /* 0x00000007002c9224 */ /* 0x000fe400078e022c */
[----:B------:R-:W-:Y:S01]  /*5a70*/  @!P1 IMAD R43, R2, R8, R43 ;  /* 0x00000008022b9224 */ /* 0x000fe200078e022b */
[----:B------:R-:W-:Y:S08]  /*5a80*/  BRA.U !UP0, `(.L_x_104) ;  /* 0x0000000108407547 */ /* 0x000ff0000b800000 */
[----:B------:R-:W1:Y:S01]  /*5a90*/  LDCU.64 UR8, c[0x4][0x88] ;  /* 0x01001100ff0877ac */ /* 0x000e620008000a00 */
[----:B------:R-:W-:Y:S01]  /*5aa0*/  MOV R3, 0x0 ;  /* 0x0000000000037802 */ /* 0x000fe20000000f00 */
[----:B------:R-:W-:Y:S02]  /*5ab0*/  HFMA2 R12, -RZ, RZ, 0, 5.9604644775390625e-08 ;  /* 0x00000001ff0c7431 */ /* 0x000fe400000001ff */
[----:B------:R-:W-:Y:S02]  /*5ac0*/  IMAD.MOV.U32 R8, RZ, RZ, 0x70 ;  /* 0x00000070ff087424 */ /* 0x000fe400078e00ff */
[----:B------:R-:W-:Y:S01]  /*5ad0*/  IMAD.MOV.U32 R13, RZ, RZ, RZ ;  /* 0x000000ffff0d7224 */ /* 0x000fe200078e00ff */
[----:B------:R-:W2:Y:S01]  /*5ae0*/  LDCU.64 UR6, c[0x4][0x90] ;  /* 0x01001200ff0677ac */ /* 0x000ea20008000a00 */
[----:B------:R-:W3:Y:S01]  /*5af0*/  LDC.64 R2, c[0x4][R3] ;  /* 0x0100000003027b82 */ /* 0x000ee20000000a00 */
[----:B------:R-:W4:Y:S01]  /*5b00*/  LDCU.64 UR4, c[0x4][0x8] ;  /* 0x01000100ff0477ac */ /* 0x000f220008000a00 */
[----:B-1----:R-:W-:Y:S01]  /*5b10*/  MOV R5, UR9 ;  /* 0x0000000900057c02 */ /* 0x002fe20008000f00 */
[----:B------:R-:W-:Y:S01]  /*5b20*/  IMAD.U32 R4, RZ, RZ, UR8 ;  /* 0x00000008ff047e24 */ /* 0x000fe2000f8e00ff */
[----:B--2---:R-:W-:Y:S01]  /*5b30*/  MOV R7, UR7 ;  /* 0x0000000700077c02 */ /* 0x004fe20008000f00 */
[----:B------:R-:W-:Y:S01]  /*5b40*/  IMAD.U32 R6, RZ, RZ, UR6 ;  /* 0x00000006ff067e24 */ /* 0x000fe2000f8e00ff */
[----:B----4-:R-:W-:Y:S01]  /*5b50*/  MOV R11, UR5 ;  /* 0x00000005000b7c02 */ /* 0x010fe20008000f00 */
[----:B------:R-:W-:Y:S02]  /*5b60*/  IMAD.U32 R10, RZ, RZ, UR4 ;  /* 0x00000004ff0a7e24 */ /* 0x000fe4000f8e00ff */
[----:B------:R-:W-:Y:S07]  /*5b70*/  LEPC R20, `(.L_x_104) ;  /* 0x000000001014794e */ /* 0x000fee0000000000 */
[----:B---3-5:R-:W-:Y:S05]  /*5b80*/  CALL.ABS.NOINC R2 ;  /* 0x0000000002007343 */ /* 0x028fea0003c00000 */
.L_x_104:
[----:B------:R-:W-:Y:S01]  /*5b90*/  LOP3.LUT P0, RZ, R108, 0x90, RZ, 0xc0, !PT ;  /* 0x000000906cff7812 */ /* 0x000fe2000780c0ff */
[----:B------:R-:W-:Y:S11]  /*5ba0*/  BSSY.RECONVERGENT B6, `(.L_x_105) ;  /* 0x0000013000067945 */ /* 0x000ff60003800200 */
[----:B------:R-:W-:Y:S01]  /*5bb0*/  @!UPT UIADD3 URZ, UPT, UPT, URZ, URZ, URZ ;  /* 0x000000fffffff290 */ /* 0x000fe2000fffe0ff */
[----:B------:R-:W-:Y:S05]  /*5bc0*/  @!P0 BRA `(.L_x_106) ;  /* 0x0000000000408947 */ /* 0x000fea0003800000 */
        /* <DEDUP_REMOVED lines=16> */
.L_x_106:
[----:B------:R-:W-:Y:S05]  /*5cd0*/  BSYNC.RECONVERGENT B6 ;  /* 0x0000000000067941 */ /* 0x000fea0003800200 */
.L_x_105:
[----:B------:R-:W-:Y:S01]  /*5ce0*/  ISETP.NE.U32.AND P4, PT, R90, RZ, PT ;  /* 0x000000ff5a00720c */ /* 0x000fe20003f85070 */
[----:B------:R-:W-:Y:S01]  /*5cf0*/  UISETP.NE.AND UP2, UPT, UR50, URZ, UPT ;  /* 0x000000ff3200728c */ /* 0x000fe2000bf45270 */
[----:B------:R-:W-:Y:S01]  /*5d00*/  ISETP.NE.U32.AND P3, PT, RZ, UR38, PT ;  /* 0x00000026ff007c0c */ /* 0x000fe2000bf65070 */
[----:B------:R-:W-:Y:S01]  /*5d10*/  UISETP.NE.U32.AND UP1, UPT, UR44, URZ, UPT ;  /* 0x000000ff2c00728c */ /* 0x000fe2000bf25070 */
[----:B------:R-:W-:Y:S01]  /*5d20*/  ISETP.NE.AND.EX P4, PT, R91, RZ, PT, P4 ;  /* 0x000000ff5b00720c */ /* 0x000fe20003f85340 */
[----:B------:R-:W-:Y:S01]  /*5d30*/  UPLOP3.LUT UP0, UPT, UPT, UPT, UPT, 0x40, 0x4 ;  /* 0x000000000004789c */ /* 0x000fe20003f0e870 */
[----:B------:R-:W-:Y:S01]  /*5d40*/  ISETP.NE.AND.EX P3, PT, RZ, UR39, PT, P3 ;  /* 0x00000027ff007c0c */ /* 0x000fe2000bf65330 */
[----:B------:R-:W-:Y:S01]  /*5d50*/  UISETP.NE.AND.EX UP1, UPT, UR45, URZ, UPT, UP1 ;  /* 0x000000ff2d00728c */ /* 0x000fe2000bf25310 */
[----:B------:R-:W-:Y:S04]  /*5d60*/  PLOP3.LUT P1, PT, PT, PT, UP2, 0x80, 0x8 ;  /* 0x000000000008781c */ /* 0x000fe80003f2f028 */
[----:B------:R-:W-:Y:S06]  /*5d70*/  @UP2 UPLOP3.LUT UP0, UPT, UPT, UPT, UP1, 0x80, 0x8 ;  /* 0x000000000008289c */ /* 0x000fec0003f0f010 */
[----:B------:R-:W-:Y:S01]  /*5d80*/  PLOP3.LUT P0, PT, PT, PT, UP0, 0x80, 0x8 ;  /* 0x000000000008781c */ /* 0x000fe20003f0f008 */
[----:B------:R-:W-:Y:S01]  /*5d90*/  @!UPT UIADD3 URZ, UPT, UPT, URZ, URZ, URZ ;  /* 0x000000fffffff290 */ /* 0x000fe2000fffe0ff */
[----:B------:R-:W-:Y:S11]  /*5da0*/  BRA.U !UP1, `(.L_x_107) ;  /* 0x0000000109387547 */ /* 0x000ff6000b800000 */
[----:B------:R-:W-:Y:S01]  /*5db0*/  UISETP.NE.U32.AND UP0, UPT, UR38, URZ, UPT ;  /* 0x000000ff2600728c */ /* 0x000fe2000bf05070 */
[----:B------:R-:W-:Y:S02]  /*5dc0*/  HFMA2 R0, -RZ, RZ, 0, 5.9604644775390625e-08 ;  /* 0x00000001ff007431 */ /* 0x000fe400000001ff */
[----:B------:R-:W-:Y:S01]  /*5dd0*/  IMAD.MOV.U32 R96, RZ, RZ, 0x1 ;  /* 0x00000001ff607424 */ /* 0x000fe200078e00ff */
[----:B------:R-:W-:Y:S06]  /*5de0*/  UISETP.NE.AND.EX UP0, UPT, UR39, URZ, UPT, UP0 ;  /* 0x000000ff2700728c */ /* 0x000fec000bf05300 */
[----:B------:R-:W-:Y:S05]  /*5df0*/  PLOP3.LUT P2, PT, PT, PT, UP0, 0x80, 0x8 ;  /* 0x000000000008781c */ /* 0x000fea0003f4f008 */
[----:B------:R-:W1:Y:S01]  /*5e00*/  @UP0 LDCU.64 UR6, c[0x0][0x888] ;  /* 0x00011100ff0607ac */ /* 0x000e620008000a00 */
[----:B------:R-:W-:Y:S07]  /*5e10*/  @UP0 UIMAD UR4, UR36, UR44, URZ ;  /* 0x0000002c240402a4 */ /* 0x000fee000f8e02ff */
[----:B------:R-:W-:Y:S01]  /*5e20*/  @!P2 PRMT R96, R0, 0x7610, R96 ;  /* 0x000076100060a816 */ /* 0x000fe20000000060 */
[----:B-1----:R-:W-:Y:S03]  /*5e30*/  @UP0 UIMAD.WIDE UR6, UR4, 0x4, UR6 ;  /* 0x00000004040608a5 */ /* 0x002fe6000f8e0206 */
[----:B------:R-:W1:Y:S03]  /*5e40*/  @!UP0 LDCU UR4, c[0x0][0x880] ;  /* 0x00011000ff0487ac */ /* 0x000e660008000800 */
[----:B------:R-:W-:Y:S01]  /*5e50*/  IMAD.U32 R2, RZ, RZ, UR6 ;  /* 0x00000006ff027e24 */ /* 0x000fe2000f8e00ff */
[----:B------:R-:W-:Y:S05]  /*5e60*/  MOV R3, UR7 ;  /* 0x0000000700037c02 */ /* 0x000fea0008000f00 */
[----:B-----5:R2:W5:Y:S02]  /*5e70*/  @P2 LDG.E R49, desc[UR46][R2.64] ;  /* 0x0000002e02312981 */ /* 0x020564000c1e1900 */
[----:B-12---:R-:W-:Y:S02]  /*5e80*/  @!P2 IMAD.U32 R49, RZ, RZ, UR4 ;  /* 0x00000004ff31ae24 */ /* 0x006fe4000f8e00ff */
.L_x_107:
[----:B------:R-:W-:Y:S05]  /*5e90*/  @!P4 BRA `(.L_x_108) ;  /* 0x000000000020c947 */ /* 0x000fea0003800000 */
[----:B------:R-:W-:Y:S04]  /*5ea0*/  ISETP.NE.U32.AND P2, PT, R88, RZ, PT ;  /* 0x000000ff5800720c */ /* 0x000fe80003f45070 */
[----:B------:R-:W-:Y:S11]  /*5eb0*/  ISETP.NE.AND.EX P2, PT, R89, RZ, PT, P2 ;  /* 0x000000ff5900720c */ /* 0x000ff60003f45320 */
[----:B------:R-:W-:Y:S02]  /*5ec0*/  @!UPT UIADD3 URZ, UPT, UPT, URZ, URZ, URZ ;  /* 0x000000fffffff290 */ /* 0x000fe4000fffe0ff */
[----:B------:R-:W1:Y:S01]  /*5ed0*/  @P2 LDC.64 R2, c[0x0][0x8a8] ;  /* 0x00022a00ff022b82 */ /* 0x000e620000000a00 */
[----:B------:R-:W-:Y:S04]  /*5ee0*/  @P2 IMAD R0, R90, UR36, RZ ;  /* 0x000000245a002c24 */ /* 0x000fe8000f8e02ff */
[----:B-1----:R-:W-:Y:S05]  /*5ef0*/  @P2 IMAD.WIDE R2, R0, 0x4, R2 ;  /* 0x0000000400022825 */ /* 0x002fea00078e0202 */
[----:B-----5:R1:W5:Y:S02]  /*5f00*/  @P2 LDG.E R47, desc[UR46][R2.64] ;  /* 0x0000002e022f2981 */ /* 0x020364000c1e1900 */
[----:B-1----:R-:W2:Y:S02]  /*5f10*/  @!P2 LDC R47, c[0x0][0x8a0] ;  /* 0x00022800ff2fab82 */ /* 0x002ea40000000800 */
.L_x_108:
[----:B-----5:R-:W-:Y:S01]  /*5f20*/  FSETP.NEU.AND P2, PT, R49, RZ, PT ;  /* 0x000000ff3100720b */ /* 0x020fe20003f4d000 */
[----:B------:R-:W-:Y:S01]  /*5f30*/  BSSY B1, `(.L_x_109) ;  /* 0x0000042000017945 */ /* 0x000fe20003800000 */
[----:B------:R-:W-:Y:S01]  /*5f40*/  SEL R2, RZ, 0xffffffff, P3 ;  /* 0xffffffffff027807 */ /* 0x000fe20001800000 */
[----:B------:R-:W-:Y:S01]  /*5f50*/  IMAD.MOV.U32 R114, RZ, RZ, 0x1 ;  /* 0x00000001ff727424 */ /* 0x000fe200078e00ff */
[----:B------:R-:W-:Y:S01]  /*5f60*/  LOP3.LUT P3, RZ, R96, 0xff, RZ, 0xc0, !PT ;  /* 0x000000ff60ff7812 */ /* 0x000fe2000786c0ff */
[----:B------:R-:W-:Y:S01]  /*5f70*/  IMAD R48, R45, 0x80, R46 ;  /* 0x000000802d307824 */ /* 0x000fe200078e022e */
[----:B------:R-:W-:Y:S02]  /*5f80*/  @P1 SEL R0, RZ, 0xffffffff, P2 ;  /* 0xffffffffff001807 */ /* 0x000fe40001000000 */
[----:B------:R-:W-:Y:S02]  /*5f90*/  CS2R R86, SRZ ;  /* 0x0000000000567805 */ /* 0x000fe4000001ff00 */
[----:B------:R-:W-:Y:S02]  /*5fa0*/  LEA R3, R105, UR49, 0x3 ;  /* 0x0000003169037c11 */ /* 0x000fe4000f8e18ff */
[----:B------:R-:W-:Y:S02]  /*5fb0*/  CS2R R84, SRZ ;  /* 0x0000000000547805 */ /* 0x000fe4000001ff00 */
[----:B------:R-:W-:Y:S02]  /*5fc0*/  @P0 SEL R0, R2, R0, !P3 ;  /* 0x0000000002000207 */ /* 0x000fe40005800000 */
[----:B------:R-:W-:Y:S02]  /*5fd0*/  CS2R R82, SRZ ;  /* 0x0000000000527805 */ /* 0x000fe4000001ff00 */
[----:B------:R-:W-:Y:S02]  /*5fe0*/  LEA R111, R45, UR49, 0x3 ;  /* 0x000000312d6f7c11 */ /* 0x000fe4000f8e18ff */
[----:B------:R-:W-:Y:S02]  /*5ff0*/  CS2R R80, SRZ ;  /* 0x0000000000507805 */ /* 0x000fe4000001ff00 */
[----:B------:R-:W-:Y:S02]  /*6000*/  @P1 LOP3.LUT R0, R0, 0x1, RZ, 0xc0, !PT ;  /* 0x0000000100001812 */ /* 0x000fe400078ec0ff */
[----:B------:R-:W-:Y:S02]  /*6010*/  SHF.L.U32 R4, R107, 0x1f, RZ ;  /* 0x0000001f6b047819 */ /* 0x000fe400000006ff */
[----:B------:R-:W-:Y:S04]  /*6020*/  ISETP.NE.U32.OR P5, PT, R0, 0x1, !P1 ;  /* 0x000000010000780c */ /* 0x000fe80004fa5470 */
[----:B------:R-:W-:Y:S09]  /*6030*/  P2R R117, PR, RZ, 0x20 ;  /* 0x00000020ff757803 */ /* 0x000ff20000000000 */
[----:B------:R-:W-:Y:S04]  /*6040*/  @P5 SHF.L.U32 R0, R104, 0x1f, RZ ;  /* 0x0000001f68005819 */ /* 0x000fe800000006ff */
[----:B------:R1:W3:Y:S01]  /*6050*/  @P5 SYNCS.PHASECHK.TRANS64.TRYWAIT P1, [R3+URZ+0x50], R0 ;  /* 0x00005000030055a7 */ /* 0x0002e200080211ff */
[----:B------:R4:W2:Y:S01]  /*6060*/  SYNCS.PHASECHK.TRANS64.TRYWAIT P0, [R111+URZ+0xc0], R4 ;  /* 0x0000c0046f0075a7 */ /* 0x0008a200080011ff */
[----:B-1----:R-:W-:Y:S02]  /*6070*/  SEL R0, RZ, 0xffffffff, P2 ;  /* 0xffffffffff007807 */ /* 0x002fe40001000000 */
[----:B------:R-:W-:Y:S11]  /*6080*/  PLOP3.LUT P2, PT, PT, PT, UP1, 0x80, 0x8 ;  /* 0x000000000008781c */ /* 0x000ff60003f4f018 */
[----:B------:R-:W-:Y:S02]  /*6090*/  @!UPT UIADD3 URZ, UPT, UPT, URZ, URZ, URZ ;  /* 0x000000fffffff290 */ /* 0x000fe4000fffe0ff */
[----:B------:R-:W-:Y:S04]  /*60a0*/  @P2 SEL R0, R2, R0, !P3 ;  /* 0x0000000002002207 */ /* 0x000fe80005800000 */
[----:B------:R-:W-:Y:S04]  /*60b0*/  LOP3.LUT R0, R0, 0x1, RZ, 0xc0, !PT ;  /* 0x0000000100007812 */ /* 0x000fe800078ec0ff */
[----:B------:R-:W-:Y:S04]  /*60c0*/  ISETP.NE.U32.AND P4, PT, R0, 0x1, PT ;  /* 0x000000010000780c */ /* 0x000fe80003f85070 */
[----:B------:R-:W-:Y:S02]  /*60d0*/  P2R R115, PR, RZ, 0x10 ;  /* 0x00000010ff737803 */ /* 0x000fe40000000000 */
[----:B---3--:R-:W-:Y:S01]  /*60e0*/  @P5 SEL R114, RZ, 0x1, !P1 ;  /* 0x00000001ff725807 */ /* 0x008fe20004800000 */
[----:B--2-4-:R-:W-:Y:S06]  /*60f0*/  @!P5 BRA `(.L_x_110) ;  /* 0x000000000094d947 */ /* 0x014fec0003800000 */
[----:B------:R-:W-:Y:S01]  /*6100*/  @P4 IMAD R5, R105, 0x1000, R100 ;  /* 0x0000100069054824 */ /* 0x000fe200078e0264 */
[----:B------:R-:W-:Y:S01]  /*6110*/  LOP3.LUT P5, RZ, R101, 0x80, RZ, 0xc0, !PT ;  /* 0x0000008065ff7812 */ /* 0x000fe200078ac0ff */
[----:B------:R-:W-:Y:S01]  /*6120*/  BSSY B0, `(.L_x_111) ;  /* 0x0000010000007945 */ /* 0x000fe20003800000 */
[----:B------:R-:W-:Y:S01]  /*6130*/  ISETP.NE.AND P2, PT, R114, RZ, PT ;  /* 0x000000ff7200720c */ /* 0x000fe20003f45270 */
[----:B------:R-:W-:Y:S01]  /*6140*/  @P4 VIADD R2, R5, UR49 ;  /* 0x0000003105024c36 */ /* 0x000fe20008000000 */
[----:B------:R-:W-:Y:S02]  /*6150*/  PLOP3.LUT P1, PT, PT, PT, PT, 0x8, 0x80 ;  /* 0x000000000080781c */ /* 0x000fe40003f2e170 */
[----:B------:R-:W-:Y:S02]  /*6160*/  CS2R R82, SRZ ;  /* 0x0000000000527805 */ /* 0x000fe4000001ff00 */
[----:B------:R-:W-:Y:S01]  /*6170*/  @P4 PLOP3.LUT P1, PT, P5, PT, PT, 0x80, 0x8 ;  /* 0x000000000008481c */ /* 0x000fe20002f2f070 */
[C---:B------:R-:W-:Y:S01]  /*6180*/  @P4 VIADD R0, R2.reuse, 0x200 ;  /* 0x0000020002004836 */ /* 0x040fe20000000000 */
[----:B------:R-:W-:Y:S01]  /*6190*/  CS2R R80, SRZ ;  /* 0x0000000000507805 */ /* 0x000fe2000001ff00 */
[----:B------:R-:W-:Y:S01]  /*61a0*/  @P4 VIADD R2, R2, 0x210 ;  /* 0x0000021002024836 */ /* 0x000fe20000000000 */
[----:B------:R-:W-:Y:S02]  /*61b0*/  CS2R R86, SRZ ;  /* 0x0000000000567805 */ /* 0x000fe4000001ff00 */
[----:B------:R-:W-:Y:S07]  /*61c0*/  CS2R R84, SRZ ;  /* 0x0000000000547805 */ /* 0x000fee000001ff00 */
[----:B------:R-:W-:Y:S01]  /*61d0*/  @P1 VIADD R2, R0, 0xfffffff0 ;  /* 0xfffffff000021836 */ /* 0x000fe20000000000 */
[----:B------:R-:W-:Y:S06]  /*61e0*/  @P2 BRA `(.L_x_112) ;  /* 0x00000000000c2947 */ /* 0x000fec0003800000 */
[----:B------:R-:W-:Y:S04]  /*61f0*/  SHF.L.U32 R0, R104, 0x1f, RZ ;  /* 0x0000001f68007819 */ /* 0x000fe800000006ff */
[----:B------:R-:W1:Y:S02]  /*6200*/  SYNCS.PHASECHK.TRANS64.TRYWAIT P1, [R3+URZ+0x50], R0 ;  /* 0x00005000030075a7 */ /* 0x000e6400080211ff */
[----:B-1----:R-:W-:Y:S05]  /*6210*/  @!P1 BRA `(.L_x_113) ;  /* 0x0000004000b49947 */ /* 0x002fea0003800000 */
.L_x_112:
[----:B------:R-:W-:Y:S05]  /*6220*/  BSYNC B0 ;  /* 0x0000000000007941 */ /* 0x000fea0003800000 */
.L_x_111:
[----:B------:R-:W-:Y:S01]  /*6230*/  ISETP.NE.AND P1, PT, R115, RZ, PT ;  /* 0x000000ff7300720c */ /* 0x000fe20003f25270 */
[----:B-1----:R-:W-:Y:S02]  /*6240*/  VIADD R3, R3, 0x70 ;  /* 0x0000007003037836 */ /* 0x002fe40000000000 */
[----:B------:R-:W-:Y:S02]  /*6250*/  IMAD.U32 R0, RZ, RZ, UR37 ;  /* 0x00000025ff007e24 */ /* 0x000fe4000f8e00ff */
[----:B------:R-:W-:Y:S03]  /*6260*/  VIADD R105, R105, 0x1 ;  /* 0x0000000169697836 */ /* 0x000fe60000000000 */
[----:B------:R-:W-:Y:S05]  /*6270*/  PRMT R0, R0, 0x654, R3 ;  /* 0x0000065400007816 */ /* 0x000fea0000000003 */
[----:B------:R1:W2:Y:S04]  /*6280*/  @P1 LDS.128 R80, [R5+UR49+0x200] ;  /* 0x0002003105501984 */ /* 0x0002a80008000c00 */
[----:B------:R1:W3:Y:S01]  /*6290*/  @P1 LDS.128 R84, [R2] ;  /* 0x0000000002541984 */ /* 0x0002e20000000c00 */
[C---:B------:R-:W-:Y:S01]  /*62a0*/  ISETP.NE.AND P1, PT, R105.reuse, 0x4, PT ;  /* 0x000000046900780c */ /* 0x040fe20003f25270 */
[----:B------:R-:W-:Y:S01]  /*62b0*/  @!PT LDS RZ, [RZ] ;  /* 0x00000000fffff984 */ /* 0x000fe20000000800 */
[----:B------:R-:W-:Y:S01]  /*62c0*/  @!PT LDS RZ, [RZ] ;  /* 0x00000000fffff984 */ /* 0x000fe20000000800 */
[----:B------:R-:W-:Y:S01]  /*62d0*/  @!PT LDS RZ, [RZ] ;  /* 0x00000000fffff984 */ /* 0x000fe20000000800 */
[----:B------:R-:W-:Y:S01]  /*62e0*/  @!PT LDS RZ, [RZ] ;  /* 0x00000000fffff984 */ /* 0x000fe20000000800 */
[----:B------:R4:W-:Y:S06]  /*62f0*/  MEMBAR.ALL.CTA ;  /* 0x0000000000007992 */ /* 0x0009ec0000008000 */
[----:B----4-:R-:W4:Y:S01]  /*6300*/  FENCE.VIEW.ASYNC.S ;  /* 0x00000000000073c6 */ /* 0x010f220000000000 */
[----:B------:R-:W-:Y:S01]  /*6310*/  SEL R105, R105, RZ, P1 ;  /* 0x000000ff69697207 */ /* 0x000fe20000800000 */
[----:B----4-:R4:W-:Y:S02]  /*6320*/  SYNCS.ARRIVE.TRANS64.RED.A1T0 RZ, [R0+URZ], RZ ;  /* 0x000000ff00ff79a7 */ /* 0x0109e400081004ff */
[----:B----4-:R-:W-:Y:S04]  /*6330*/  SEL R0, RZ, 0x1, P1 ;  /* 0x00000001ff007807 */ /* 0x010fe80000800000 */
[----:B-12---:R-:W-:Y:S02]  /*6340*/  LOP3.LUT R104, R104, R0, RZ, 0x3c, !PT ;  /* 0x0000000068687212 */ /* 0x006fe400078e3cff */
.L_x_110:
[----:B------:R-:W-:Y:S05]  /*6350*/  BSYNC B1 ;  /* 0x0000000000017941 */ /* 0x000fea0003800000 */
.L_x_109:
[----:B------:R-:W-:Y:S04]  /*6360*/  SHF.R.U32.HI R0, RZ, 0x15, R48 ;  /* 0x00000015ff007819 */ /* 0x000fe80000011630 */
[----:B------:R-:W-:Y:S01]  /*6370*/  LOP3.LUT P1, RZ, R0, 0x3, R102, 0x48, !PT ;  /* 0x0000000300ff7812 */ /* 0x000fe20007824866 */
[----:B------:R-:W-:Y:S01]  /*6380*/  @!UPT UIADD3 URZ, UPT, UPT, URZ, URZ, URZ ;  /* 0x000000fffffff290 */ /* 0x000fe2000fffe0ff */
[----:B------:R-:W-:Y:S11]  /*6390*/  @P0 BRA `(.L_x_114) ;  /* 0x0000000000080947 */ /* 0x000ff60003800000 */
[----:B------:R-:W1:Y:S02]  /*63a0*/  SYNCS.PHASECHK.TRANS64.TRYWAIT P0, [R111+URZ+0xc0], R4 ;  /* 0x0000c0046f0075a7 */ /* 0x000e6400080011ff */
[----:B-1----:R-:W-:Y:S05]  /*63b0*/  @!P0 BRA `(.L_x_115) ;  /* 0x0000004000608947 */ /* 0x002fea0003800000 */
.L_x_114:
[----:B------:R-:W-:Y:S05]  /*63c0*/  @!P1 BRA `(.L_x_116) ;  /* 0x0000000000409947 */ /* 0x000fea0003800000 */
[----:B------:R-:W2:Y:S01]  /*63d0*/  LDCU.64 UR8, c[0x4][0x78] ;  /* 0x01000f00ff0877ac */ /* 0x000ea20008000a00 */
[----:B------:R-:W-:Y:S01]  /*63e0*/  MOV R3, 0x0 ;  /* 0x0000000000037802 */ /* 0x000fe20000000f00 */
[----:B------:R-:W-:Y:S02]  /*63f0*/  HFMA2 R12, -RZ, RZ, 0, 5.9604644775390625e-08 ;  /* 0x00000001ff0c7431 */ /* 0x000fe400000001ff */
[----:B------:R-:W-:Y:S02]  /*6400*/  IMAD.MOV.U32 R8, RZ, RZ, 0x192 ;  /* 0x00000192ff087424 */ /* 0x000fe400078e00ff */
[----:B------:R-:W-:Y:S01]  /*6410*/  IMAD.MOV.U32 R13, RZ, RZ, RZ ;  /* 0x000000ffff0d7224 */ /* 0x000fe200078e00ff */
[----:B------:R-:W4:Y:S01]  /*6420*/  LDCU.64 UR6, c[0x4][0x80] ;  /* 0x01001000ff0677ac */ /* 0x000f220008000a00 */
[----:B------:R-:W3:Y:S01]  /*6430*/  LDC.64 R2, c[0x4][R3] ;  /* 0x0100000003027b82 */ /* 0x000ee20000000a00 */
[----:B------:R-:W5:Y:S01]  /*6440*/  LDCU.64 UR4, c[0x4][0x18] ;  /* 0x01000300ff0477ac */ /* 0x000f620008000a00 */
[----:B--2---:R-:W-:Y:S01]  /*6450*/  MOV R5, UR9 ;  /* 0x0000000900057c02 */ /* 0x004fe20008000f00 */
[----:B-1----:R-:W-:Y:S01]  /*6460*/  IMAD.U32 R4, RZ, RZ, UR8 ;  /* 0x00000008ff047e24 */ /* 0x002fe2000f8e00ff */
[----:B----4-:R-:W-:Y:S01]  /*6470*/  MOV R7, UR7 ;  /* 0x0000000700077c02 */ /* 0x010fe20008000f00 */
[----:B------:R-:W-:Y:S01]  /*6480*/  IMAD.U32 R6, RZ, RZ, UR6 ;  /* 0x00000006ff067e24 */ /* 0x000fe2000f8e00ff */
[----:B-----5:R-:W-:Y:S01]  /*6490*/  MOV R11, UR5 ;  /* 0x00000005000b7c02 */ /* 0x020fe20008000f00 */
[----:B------:R-:W-:Y:S02]  /*64a0*/  IMAD.U32 R10, RZ, RZ, UR4 ;  /* 0x00000004ff0a7e24 */ /* 0x000fe4000f8e00ff */
[----:B------:R-:W-:Y:S07]  /*64b0*/  LEPC R20, `(.L_x_116) ;  /* 0x000000001014794e */ /* 0x000fee0000000000 */
[----:B---3--:R-:W-:Y:S05]  /*64c0*/  CALL.ABS.NOINC R2 ;  /* 0x0000000002007343 */ /* 0x008fea0003c00000 */
.L_x_116:
[----:B-1----:R-:W-:Y:S01]  /*64d0*/  F2FP.F16.E5M2.UNPACK_B R4, R81 ;  /* 0x00000051ff04723e */ /* 0x002fe200020004ff */
[----:B------:R-:W-:Y:S05]  /*64e0*/  WARPSYNC.ALL ;  /* 0x0000000000007948 */ /* 0x000fea0003800000 */
[----:B------:R-:W-:Y:S01]  /*64f0*/  R2UR UR4, R48 ;  /* 0x00000000300472ca */ /* 0x000fe200000e0000 */
[--C-:B------:R-:W-:Y:S01]  /*6500*/  HADD2.F32 R53, -RZ, R4.reuse.H0_H0 ;  /* 0x20000004ff357230 */ /* 0x100fe20000004100 */
[-C--:B------:R-:W-:Y:S01]  /*6510*/  F2FP.F16.E5M2.UNPACK_B R3, R80.reuse ;  /* 0x00000050ff03723e */ /* 0x080fe200020004ff */
[----:B------:R-:W-:Y:S01]  /*6520*/  HADD2.F32 R54, -RZ, R4.H1_H1 ;  /* 0x30000004ff367230 */ /* 0x000fe20000004100 */
[----:B------:R-:W-:Y:S01]  /*6530*/  F2FP.F16.E5M2.UNPACK_B R0, R80.H1 ;  /* 0x00000050ff00723e */ /* 0x000fe200030004ff */
[----:B------:R-:W-:Y:S01]  /*6540*/  BSSY.RECONVERGENT B0, `(.L_x_117) ;  /* 0x000009e000007945 */ /* 0x000fe20003800200 */
[----:B------:R-:W-:Y:S01]  /*6550*/  F2FP.F16.E5M2.UNPACK_B R64, R83.H1 ;  /* 0x00000053ff40723e */ /* 0x000fe200030004ff */
[--C-:B------:R-:W-:Y:S01]  /*6560*/  HADD2.F32 R2, -RZ, R3.reuse.H0_H0 ;  /* 0x20000003ff027230 */ /* 0x100fe20000004100 */
[----:B---3--:R-:W-:Y:S01]  /*6570*/  F2FP.F16.E5M2.UNPACK_B R74, R86 ;  /* 0x00000056ff4a723e */ /* 0x008fe200020004ff */
[----:B------:R-:W-:Y:S01]  /*6580*/  HADD2.F32 R50, -RZ, R3.H1_H1 ;  /* 0x30000003ff327230 */ /* 0x000fe20000004100 */
[----:B------:R-:W-:Y:S01]  /*6590*/  F2FP.F16.E5M2.UNPACK_B R3, R81.H1 ;  /* 0x00000051ff03723e */ /* 0x000fe200030004ff */
[--C-:B------:R-:W-:Y:S01]  /*65a0*/  HADD2.F32 R51, -RZ, R0.reuse.H0_H0 ;  /* 0x20000000ff337230 */ /* 0x100fe20000004100 */
[----:B------:R-:W-:Y:S01]  /*65b0*/  MOV R116, 0x10 ;  /* 0x0000001000747802 */ /* 0x000fe20000000f00 */
[----:B------:R-:W-:Y:S01]  /*65c0*/  HADD2.F32 R52, -RZ, R0.H1_H1 ;  /* 0x30000000ff347230 */ /* 0x000fe20000004100 */
[-C--:B------:R-:W-:Y:S01]  /*65d0*/  F2FP.F16.E5M2.UNPACK_B R0, R82.reuse ;  /* 0x00000052ff00723e */ /* 0x080fe200020004ff */
[----:B------:R-:W1:Y:S01]  /*65e0*/  LDTM.x32 R4, tmem[UR4] ;  /* 0x00000004000479ee */ /* 0x000e6200082c0000 */
[----:B------:R-:W-:Y:S01]  /*65f0*/  LOP3.LUT P5, RZ, R101, 0x80, RZ, 0xc0, !PT ;  /* 0x0000008065ff7812 */ /* 0x000fe200078ac0ff */
[--C-:B------:R-:W-:Y:S01]  /*6600*/  HADD2.F32 R55, -RZ, R3.reuse.H0_H0 ;  /* 0x20000003ff377230 */ /* 0x100fe20000004100 */
[----:B------:R-:W-:Y:S01]  /*6610*/  IADD3 R113, PT, PT, R100, UR49, RZ ;  /* 0x0000003164717c10 */ /* 0x000fe2000fffe0ff */
[--C-:B------:R-:W-:Y:S01]  /*6620*/  HADD2.F32 R57, -RZ, R0.reuse.H0_H0 ;  /* 0x20000000ff397230 */ /* 0x100fe20000004100 */
[----:B------:R-:W-:Y:S01]  /*6630*/  SEL R116, R116, 0xfffffff0, !P5 ;  /* 0xfffffff074747807 */ /* 0x000fe20006800000 */
[----:B------:R-:W-:Y:S01]  /*6640*/  HADD2.F32 R58, -RZ, R0.H1_H1 ;  /* 0x30000000ff3a7230 */ /* 0x000fe20000004100 */
[----:B------:R-:W-:Y:S01]  /*6650*/  F2FP.F16.E5M2.UNPACK_B R0, R83 ;  /* 0x00000053ff00723e */ /* 0x000fe200020004ff */
[----:B------:R-:W-:Y:S01]  /*6660*/  HADD2.F32 R56, -RZ, R3.H1_H1 ;  /* 0x30000003ff387230 */ /* 0x000fe20000004100 */
[----:B------:R-:W-:Y:S01]  /*6670*/  F2FP.F16.E5M2.UNPACK_B R3, R82.H1 ;  /* 0x00000052ff03723e */ /* 0x000fe200030004ff */
[----:B------:R-:W-:Y:S01]  /*6680*/  HADD2.F32 R73, -RZ, R74.H0_H0 ;  /* 0x2000004aff497230 */ /* 0x000fe20000004100 */
[----:B------:R-:W-:Y:S01]  /*6690*/  IADD3 R113, PT, PT, R113, R116, RZ ;  /* 0x0000007471717210 */ /* 0x000fe20007ffe0ff */
[--C-:B------:R-:W-:Y:S01]  /*66a0*/  HADD2.F32 R61, -RZ, R0.reuse.H0_H0 ;  /* 0x20000000ff3d7230 */ /* 0x100fe20000004100 */
[----:B------:R-:W-:Y:S01]  /*66b0*/  ISETP.NE.AND P0, PT, R109, RZ, PT ;  /* 0x000000ff6d00720c */ /* 0x000fe20003f05270 */
[----:B------:R-:W-:Y:S01]  /*66c0*/  HADD2.F32 R62, -RZ, R0.H1_H1 ;  /* 0x30000000ff3e7230 */ /* 0x000fe20000004100 */
[-C--:B------:R-:W-:Y:S01]  /*66d0*/  F2FP.F16.E5M2.UNPACK_B R0, R84.reuse.H1 ;  /* 0x00000054ff00723e */ /* 0x080fe200030004ff */
[--C-:B------:R-:W-:Y:S01]  /*66e0*/  HADD2.F32 R59, -RZ, R3.reuse.H0_H0 ;  /* 0x20000003ff3b7230 */ /* 0x100fe20000004100 */
[----:B------:R-:W-:Y:S01]  /*66f0*/  ISETP.NE.AND P6, PT, R117, RZ, PT ;  /* 0x000000ff7500720c */ /* 0x000fe20003fc5270 */
[----:B------:R-:W-:Y:S01]  /*6700*/  HADD2.F32 R60, -RZ, R3.H1_H1 ;  /* 0x30000003ff3c7230 */ /* 0x000fe20000004100 */
[----:B------:R-:W-:Y:S01]  /*6710*/  F2FP.F16.E5M2.UNPACK_B R3, R84 ;  /* 0x00000054ff03723e */ /* 0x000fe200020004ff */
[--C-:B------:R-:W-:Y:S02]  /*6720*/  HADD2.F32 R67, -RZ, R0.reuse.H0_H0 ;  /* 0x20000000ff437230 */ /* 0x100fe40000004100 */
[----:B------:R-:W-:Y:S01]  /*6730*/  HADD2.F32 R68, -RZ, R0.H1_H1 ;  /* 0x30000000ff447230 */ /* 0x000fe20000004100 */
[----:B------:R-:W-:Y:S01]  /*6740*/  F2FP.F16.E5M2.UNPACK_B R0, R85.H1 ;  /* 0x00000055ff00723e */ /* 0x000fe200030004ff */
[--C-:B------:R-:W-:Y:S02]  /*6750*/  HADD2.F32 R65, -RZ, R3.reuse.H0_H0 ;  /* 0x20000003ff417230 */ /* 0x100fe40000004100 */
[C---:B-1----:R-:W-:Y:S01]  /*6760*/  FMUL R7, R47.reuse, R7 ;  /* 0x000000072f077220 */ /* 0x042fe20000400000 */
[----:B------:R-:W-:Y:S01]  /*6770*/  HADD2.F32 R66, -RZ, R3.H1_H1 ;  /* 0x30000003ff427230 */ /* 0x000fe20000004100 */
[----:B------:R-:W-:Y:S01]  /*6780*/  F2FP.F16.E5M2.UNPACK_B R3, R85 ;  /* 0x00000055ff03723e */ /* 0x000fe200020004ff */
[--C-:B------:R-:W-:Y:S02]  /*6790*/  HADD2.F32 R71, -RZ, R0.reuse.H0_H0 ;  /* 0x20000000ff477230 */ /* 0x100fe40000004100 */
[----:B------:R-:W-:Y:S02]  /*67a0*/  HADD2.F32 R72, -RZ, R0.H1_H1 ;  /* 0x30000000ff487230 */ /* 0x000fe40000004100 */
[----:B------:R-:W-:Y:S01]  /*67b0*/  FMUL R0, R47, R4 ;  /* 0x000000042f007220 */ /* 0x000fe20000400000 */
[--C-:B------:R-:W-:Y:S01]  /*67c0*/  HADD2.F32 R69, -RZ, R3.reuse.H0_H0 ;  /* 0x20000003ff457230 */ /* 0x100fe20000004100 */
[----:B------:R-:W-:Y:S01]  /*67d0*/  F2FP.F16.E5M2.UNPACK_B R4, R87 ;  /* 0x00000057ff04723e */ /* 0x000fe200020004ff */
[----:B------:R-:W-:Y:S01]  /*67e0*/  HADD2.F32 R70, -RZ, R3.H1_H1 ;  /* 0x30000003ff467230 */ /* 0x000fe20000004100 */
[----:B------:R-:W-:Y:S01]  /*67f0*/  F2FP.F16.E5M2.UNPACK_B R3, R86.H1 ;  /* 0x00000056ff03723e */ /* 0x000fe200030004ff */
[----:B------:R-:W-:Y:S01]  /*6800*/  FFMA R0, R49, R2, R0 ;  /* 0x0000000231007223 */ /* 0x000fe20000000000 */
[----:B------:R-:W-:Y:S01]  /*6810*/  FMUL R2, R47, R5 ;  /* 0x000000052f027220 */ /* 0x000fe20000400000 */
[----:B------:R-:W-:Y:S01]  /*6820*/  HADD2.F32 R74, -RZ, R74.H1_H1 ;  /* 0x3000004aff4a7230 */ /* 0x000fe20000004100 */
[----:B------:R-:W-:Y:S01]  /*6830*/  F2FP.F16.E5M2.UNPACK_B R5, R87.H1 ;  /* 0x00000057ff05723e */ /* 0x000fe200030004ff */
[--C-:B------:R-:W-:Y:S02]  /*6840*/  HADD2.F32 R75, -RZ, R3.reuse.H0_H0 ;  /* 0x20000003ff4b7230 */ /* 0x100fe40000004100 */
[----:B------:R-:W-:Y:S01]  /*6850*/  FFMA R2, R49, R50, R2 ;  /* 0x0000003231027223 */ /* 0x000fe20000000002 */
[----:B------:R-:W-:Y:S02]  /*6860*/  HADD2.F32 R76, -RZ, R3.H1_H1 ;  /* 0x30000003ff4c7230 */ /* 0x000fe40000004100 */
[C---:B------:R-:W-:Y:S01]  /*6870*/  FMUL R3, R47.reuse, R6 ;  /* 0x000000062f037220 */ /* 0x040fe20000400000 */
[--C-:B------:R-:W-:Y:S02]  /*6880*/  HADD2.F32 R50, -RZ, R4.reuse.H0_H0 ;  /* 0x20000004ff327230 */ /* 0x100fe40000004100 */
[C---:B------:R-:W-:Y:S01]  /*6890*/  FMUL R6, R47.reuse, R11 ;  /* 0x0000000b2f067220 */ /* 0x040fe20000400000 */
[----:B------:R-:W-:Y:S01]  /*68a0*/  FMUL R11, R47, R16 ;  /* 0x000000102f0b7220 */ /* 0x000fe20000400000 */
[C---:B------:R-:W-:Y:S01]  /*68b0*/  FFMA R3, R49.reuse, R51, R3 ;  /* 0x0000003331037223 */ /* 0x040fe20000000003 */
[----:B------:R-:W-:Y:S01]  /*68c0*/  FFMA R7, R49, R52, R7 ;  /* 0x0000003431077223 */ /* 0x000fe20000000007 */
[----:B------:R-:W-:Y:S02]  /*68d0*/  HADD2.F32 R51, -RZ, R4.H1_H1 ;  /* 0x30000004ff337230 */ /* 0x000fe40000004100 */
[C---:B------:R-:W-:Y:S01]  /*68e0*/  FMUL R4, R47.reuse, R9 ;  /* 0x000000092f047220 */ /* 0x040fe20000400000 */
[--C-:B------:R-:W-:Y:S02]  /*68f0*/  HADD2.F32 R52, -RZ, R5.reuse.H0_H0 ;  /* 0x20000005ff347230 */ /* 0x100fe40000004100 */
[----:B------:R-:W-:Y:S01]  /*6900*/  FMUL R16, R47, R21 ;  /* 0x000000152f107220 */ /* 0x000fe20000400000 */
[----:B------:R-:W-:Y:S01]  /*6910*/  F2FP.SATFINITE.E5M2.F32.PACK_AB_MERGE_C R78, R7, R3, RZ ;  /* 0x00000003074e723e */ /* 0x000fe200048060ff */
[C---:B------:R-:W-:Y:S01]  /*6920*/  FMUL R3, R47.reuse, R8 ;  /* 0x000000082f037220 */ /* 0x040fe20000400000 */
[----:B------:R-:W-:Y:S02]  /*6930*/  HADD2.F32 R77, -RZ, R5.H1_H1 ;  /* 0x30000005ff4d7230 */ /* 0x000fe40000004100 */
[C---:B------:R-:W-:Y:S01]  /*6940*/  FMUL R7, R47.reuse, R12 ;  /* 0x0000000c2f077220 */ /* 0x040fe20000400000 */
[----:B------:R-:W-:Y:S01]  /*6950*/  FMUL R8, R47, R13 ;  /* 0x0000000d2f087220 */ /* 0x000fe20000400000 */
[C---:B------:R-:W-:Y:S01]  /*6960*/  FFMA R3, R49.reuse, R53, R3 ;  /* 0x0000003531037223 */ /* 0x040fe20000000003 */
[----:B------:R-:W-:Y:S01]  /*6970*/  FFMA R4, R49, R54, R4 ;  /* 0x0000003631047223 */ /* 0x000fe20000000004 */
[C---:B------:R-:W-:Y:S01]  /*6980*/  FMUL R12, R47.reuse, R17 ;  /* 0x000000112f0c7220 */ /* 0x040fe20000400000 */
[C---:B------:R-:W-:Y:S01]  /*6990*/  FMUL R5, R47.reuse, R10 ;  /* 0x0000000a2f057220 */ /* 0x040fe20000400000 */
[C---:B------:R-:W-:Y:S01]  /*69a0*/  FMUL R9, R47.reuse, R14 ;  /* 0x0000000e2f097220 */ /* 0x040fe20000400000 */
[C---:B------:R-:W-:Y:S01]  /*69b0*/  FMUL R10, R47.reuse, R15 ;  /* 0x0000000f2f0a7220 */ /* 0x040fe20000400000 */
[----:B------:R-:W-:Y:S01]  /*69c0*/  FMUL R15, R47, R20 ;  /* 0x000000142f0f7220 */ /* 0x000fe20000400000 */
[C---:B------:R-:W-:Y:S01]  /*69d0*/  FFMA R5, R49.reuse, R55, R5 ;  /* 0x0000003731057223 */ /* 0x040fe20000000005 */
[C---:B------:R-:W-:Y:S01]  /*69e0*/  FFMA R6, R49.reuse, R56, R6 ;  /* 0x0000003831067223 */ /* 0x040fe20000000006 */
[C---:B------:R-:W-:Y:S01]  /*69f0*/  FFMA R7, R49.reuse, R57, R7 ;  /* 0x0000003931077223 */ /* 0x040fe20000000007 */
[C---:B------:R-:W-:Y:S01]  /*6a00*/  FFMA R8, R49.reuse, R58, R8 ;  /* 0x0000003a31087223 */ /* 0x040fe20000000008 */
[--C-:B------:R-:W-:Y:S02]  /*6a10*/  HADD2.F32 R63, -RZ, R64.reuse.H0_H0 ;  /* 0x20000040ff3f7230 */ /* 0x100fe40000004100 */
[C---:B------:R-:W-:Y:S01]  /*6a20*/  FFMA R9, R49.reuse, R59, R9 ;  /* 0x0000003b31097223 */ /* 0x040fe20000000009 */
[----:B------:R-:W-:Y:S01]  /*6a30*/  F2FP.SATFINITE.E5M2.F32.PACK_AB_MERGE_C R5, R6, R5, RZ ;  /* 0x000000050605723e */ /* 0x000fe200048060ff */
[C---:B------:R-:W-:Y:S01]  /*6a40*/  FFMA R10, R49.reuse, R60, R10 ;  /* 0x0000003c310a7223 */ /* 0x040fe2000000000a */
[C---:B------:R-:W-:Y:S01]  /*6a50*/  FFMA R11, R49.reuse, R61, R11 ;  /* 0x0000003d310b7223 */ /* 0x040fe2000000000b */
[----:B------:R-:W-:Y:S01]  /*6a60*/  FFMA R12, R49, R62, R12 ;  /* 0x0000003e310c7223 */ /* 0x000fe2000000000c */
[C---:B------:R-:W-:Y:S01]  /*6a70*/  FMUL R20, R47.reuse, R25 ;  /* 0x000000192f147220 */ /* 0x040fe20000400000 */
[C---:B------:R-:W-:Y:S01]  /*6a80*/  FMUL R25, R47.reuse, R30 ;  /* 0x0000001e2f197220 */ /* 0x040fe20000400000 */
[C---:B------:R-:W-:Y:S01]  /*6a90*/  FMUL R30, R47.reuse, R35 ;  /* 0x000000232f1e7220 */ /* 0x040fe20000400000 */
[----:B------:R-:W-:Y:S01]  /*6aa0*/  F2FP.SATFINITE.E5M2.F32.PACK_AB_MERGE_C R9, R10, R9, RZ ;  /* 0x000000090a09723e */ /* 0x000fe200048060ff */
[----:B------:R-:W-:Y:S02]  /*6ab0*/  HADD2.F32 R64, -RZ, R64.H1_H1 ;  /* 0x30000040ff407230 */ /* 0x000fe40000004100 */
[C---:B------:R-:W-:Y:S01]  /*6ac0*/  FMUL R13, R47.reuse, R18 ;  /* 0x000000122f0d7220 */ /* 0x040fe20000400000 */
[C---:B------:R-:W-:Y:S01]  /*6ad0*/  FMUL R14, R47.reuse, R19 ;  /* 0x000000132f0e7220 */ /* 0x040fe20000400000 */
[C---:B------:R-:W-:Y:S01]  /*6ae0*/  FMUL R17, R47.reuse, R22 ;  /* 0x000000162f117220 */ /* 0x040fe20000400000 */
[----:B------:R-:W-:Y:S01]  /*6af0*/  FMUL R18, R47, R23 ;  /* 0x000000172f127220 */ /* 0x000fe20000400000 */
[C---:B------:R-:W-:Y:S01]  /*6b00*/  FFMA R13, R49.reuse, R63, R13 ;  /* 0x0000003f310d7223 */ /* 0x040fe2000000000d */
[C---:B------:R-:W-:Y:S01]  /*6b10*/  FFMA R14, R49.reuse, R64, R14 ;  /* 0x00000040310e7223 */ /* 0x040fe2000000000e */
[----:B------:R-:W-:Y:S01]  /*6b20*/  FFMA R15, R49, R65, R15 ;  /* 0x00000041310f7223 */ /* 0x000fe2000000000f */
[----:B------:R-:W-:Y:S01]  /*6b30*/  FMUL R19, R47, R24 ;  /* 0x000000182f137220 */ /* 0x000fe20000400000 */
[C---:B------:R-:W-:Y:S01]  /*6b40*/  FFMA R16, R49.reuse, R66, R16 ;  /* 0x0000004231107223 */ /* 0x040fe20000000010 */
[----:B------:R-:W-:Y:S01]  /*6b50*/  FFMA R17, R49, R67, R17 ;  /* 0x0000004331117223 */ /* 0x000fe20000000011 */
[----:B------:R-:W-:Y:S01]  /*6b60*/  F2FP.SATFINITE.E5M2.F32.PACK_AB_MERGE_C R13, R14, R13, RZ ;  /* 0x0000000d0e0d723e */ /* 0x000fe200048060ff */
[C---:B------:R-:W-:Y:S01]  /*6b70*/  FMUL R21, R47.reuse, R26 ;  /* 0x0000001a2f157220 */ /* 0x040fe20000400000 */
[----:B------:R-:W-:Y:S01]  /*6b80*/  FMUL R22, R47, R27 ;  /* 0x0000001b2f167220 */ /* 0x000fe20000400000 */
[C---:B------:R-:W-:Y:S01]  /*6b90*/  FFMA R18, R49.reuse, R68, R18 ;  /* 0x0000004431127223 */ /* 0x040fe20000000012 */
[----:B------:R-:W-:Y:S01]  /*6ba0*/  FFMA R19, R49, R69, R19 ;  /* 0x0000004531137223 */ /* 0x000fe20000000013 */
[----:B------:R-:W-:Y:S01]  /*6bb0*/  FMUL R23, R47, R28 ;  /* 0x0000001c2f177220 */ /* 0x000fe20000400000 */
[----:B------:R-:W-:Y:S01]  /*6bc0*/  FFMA R20, R49, R70, R20 ;  /* 0x0000004631147223 */ /* 0x000fe20000000014 */
[----:B------:R-:W-:Y:S01]  /*6bd0*/  FMUL R24, R47, R29 ;  /* 0x0000001d2f187220 */ /* 0x000fe20000400000 */
[C---:B------:R-:W-:Y:S01]  /*6be0*/  FFMA R21, R49.reuse, R71, R21 ;  /* 0x0000004731157223 */ /* 0x040fe20000000015 */
[----:B------:R-:W-:Y:S01]  /*6bf0*/  FFMA R22, R49, R72, R22 ;  /* 0x0000004831167223 */ /* 0x000fe20000000016 */
[C---:B------:R-:W-:Y:S01]  /*6c00*/  FMUL R26, R47.reuse, R31 ;  /* 0x0000001f2f1a7220 */ /* 0x040fe20000400000 */
[----:B------:R-:W-:Y:S01]  /*6c10*/  FMUL R27, R47, R32 ;  /* 0x000000202f1b7220 */ /* 0x000fe20000400000 */
[----:B------:R-:W-:Y:S01]  /*6c20*/  FFMA R23, R49, R73, R23 ;  /* 0x0000004931177223 */ /* 0x000fe20000000017 */
[----:B------:R-:W-:Y:S01]  /*6c30*/  FMUL R28, R47, R33 ;  /* 0x000000212f1c7220 */ /* 0x000fe20000400000 */
[----:B------:R-:W-:Y:S01]  /*6c40*/  FFMA R24, R49, R74, R24 ;  /* 0x0000004a31187223 */ /* 0x000fe20000000018 */
[----:B------:R-:W-:Y:S01]  /*6c50*/  FMUL R29, R47, R34 ;  /* 0x000000222f1d7220 */ /* 0x000fe20000400000 */
[C---:B------:R-:W-:Y:S01]  /*6c60*/  FFMA R25, R49.reuse, R75, R25 ;  /* 0x0000004b31197223 */ /* 0x040fe20000000019 */
[C---:B------:R-:W-:Y:S01]  /*6c70*/  FFMA R26, R49.reuse, R76, R26 ;  /* 0x0000004c311a7223 */ /* 0x040fe2000000001a */
[C---:B------:R-:W-:Y:S01]  /*6c80*/  FFMA R27, R49.reuse, R50, R27 ;  /* 0x00000032311b7223 */ /* 0x040fe2000000001b */
[C---:B------:R-:W-:Y:S01]  /*6c90*/  FFMA R28, R49.reuse, R51, R28 ;  /* 0x00000033311c7223 */ /* 0x040fe2000000001c */
[----:B------:R-:W-:Y:S01]  /*6ca0*/  F2FP.SATFINITE.E5M2.F32.PACK_AB_MERGE_C R17, R18, R17, RZ ;  /* 0x000000111211723e */ /* 0x000fe200048060ff */
[C---:B------:R-:W-:Y:S01]  /*6cb0*/  FFMA R29, R49.reuse, R52, R29 ;  /* 0x00000034311d7223 */ /* 0x040fe2000000001d */
[----:B------:R-:W-:Y:S01]  /*6cc0*/  F2FP.SATFINITE.E5M2.F32.PACK_AB_MERGE_C R21, R22, R21, RZ ;  /* 0x000000151615723e */ /* 0x000fe200048060ff */
[----:B------:R-:W-:Y:S01]  /*6cd0*/  FFMA R30, R49, R77, R30 ;  /* 0x0000004d311e7223 */ /* 0x000fe2000000001e */
[----:B------:R-:W-:Y:S02]  /*6ce0*/  F2FP.SATFINITE.E5M2.F32.PACK_AB_MERGE_C R32, R2, R0, R78 ;  /* 0x000000000220723e */ /* 0x000fe4000480604e */
[----:B------:R-:W-:Y:S02]  /*6cf0*/  F2FP.SATFINITE.E5M2.F32.PACK_AB_MERGE_C R33, R4, R3, R5 ;  /* 0x000000030421723e */ /* 0x000fe40004806005 */
[----:B------:R-:W-:Y:S02]  /*6d00*/  F2FP.SATFINITE.E5M2.F32.PACK_AB_MERGE_C R34, R8, R7, R9 ;  /* 0x000000070822723e */ /* 0x000fe40004806009 */
[----:B------:R-:W-:Y:S02]  /*6d10*/  F2FP.SATFINITE.E5M2.F32.PACK_AB_MERGE_C R35, R12, R11, R13 ;  /* 0x0000000b0c23723e */ /* 0x000fe4000480600d */
[----:B------:R-:W-:Y:S02]  /*6d20*/  F2FP.SATFINITE.E5M2.F32.PACK_AB_MERGE_C R16, R16, R15, R17 ;  /* 0x0000000f1010723e */ /* 0x000fe40004806011 */
[----:B------:R-:W-:Y:S01]  /*6d30*/  F2FP.SATFINITE.E5M2.F32.PACK_AB_MERGE_C R17, R20, R19, R21 ;  /* 0x000000131411723e */ /* 0x000fe20004806015 */
[----:B------:R1:W-:Y:S01]  /*6d40*/  STS.128 [R100+UR49+0x4200], R32 ;  /* 0x0042002064007988 */ /* 0x0003e20008000c31 */
[----:B------:R-:W-:Y:S02]  /*6d50*/  F2FP.SATFINITE.E5M2.F32.PACK_AB_MERGE_C R18, R26, R25, RZ ;  /* 0x000000191a12723e */ /* 0x000fe400048060ff */
[----:B------:R-:W-:Y:S02]  /*6d60*/  F2FP.SATFINITE.E5M2.F32.PACK_AB_MERGE_C R19, R30, R29, RZ ;  /* 0x0000001d1e13723e */ /* 0x000fe400048060ff */
[----:B------:R-:W-:Y:S02]  /*6d70*/  F2FP.SATFINITE.E5M2.F32.PACK_AB_MERGE_C R18, R24, R23, R18 ;  /* 0x000000171812723e */ /* 0x000fe40004806012 */
[----:B------:R-:W-:Y:S02]  /*6d80*/  F2FP.SATFINITE.E5M2.F32.PACK_AB_MERGE_C R19, R28, R27, R19 ;  /* 0x0000001b1c13723e */ /* 0x000fe40004806013 */
[----:B------:R-:W-:Y:S02]  /*6d90*/  LEA R0, R105, UR49, 0x3 ;  /* 0x0000003169007c11 */ /* 0x000fe4000f8e18ff */
[----:B------:R-:W-:Y:S01]  /*6da0*/  @P6 SHF.L.U32 R2, R104, 0x1f, RZ ;  /* 0x0000001f68026819 */ /* 0x000fe200000006ff */
[----:B------:R1:W-:Y:S01]  /*6db0*/  STS.128 [R113+0x4200], R16 ;  /* 0x0042001071007388 */ /* 0x0003e20000000c00 */
[----:B------:R-:W-:Y:S01]  /*6dc0*/  @!PT LDS RZ, [RZ] ;  /* 0x00000000fffff984 */ /* 0x000fe20000000800 */
[----:B------:R-:W-:Y:S01]  /*6dd0*/  @!PT LDS RZ, [RZ] ;  /* 0x00000000fffff984 */ /* 0x000fe20000000800 */
[----:B------:R-:W-:Y:S01]  /*6de0*/  @!PT LDS RZ, [RZ] ;  /* 0x00000000fffff984 */ /* 0x000fe20000000800 */
[----:B------:R-:W-:Y:S01]  /*6df0*/  @!PT LDS RZ, [RZ] ;  /* 0x00000000fffff984 */ /* 0x000fe20000000800 */
[----:B------:R2:W-:Y:S07]  /*6e00*/  MEMBAR.ALL.CTA ;  /* 0x0000000000007992 */ /* 0x0005ee0000008000 */
[----:B--2---:R-:W2:Y:S02]  /*6e10*/  FENCE.VIEW.ASYNC.S ;  /* 0x00000000000073c6 */ /* 0x004ea40000000000 */
[----:B--2---:R-:W-:Y:S06]  /*6e20*/  BAR.SYNC.DEFER_BLOCKING 0x1, 0x80 ;  /* 0x0042000000007b1d */ /* 0x004fec0000010000 */
[----:B------:R-:W-:Y:S05]  /*6e30*/  @P0 BRA `(.L_x_118) ;  /* 0x0000000000380947 */ /* 0x000fea0003800000 */
[----:B------:R-:W-:Y:S02]  /*6e40*/  UIADD3 UR4, UPT, UPT, UR49, 0x4200, URZ ;  /* 0x0000420031047890 */ /* 0x000fe4000fffe0ff */
[----:B------:R-:W-:Y:S01]  /*6e50*/  UIADD3 UR8, UP0, UPT, UR52, 0x680, URZ ;  /* 0x0000068034087890 */ /* 0x000fe2000ff1e0ff */
[----:B------:R-:W-:Y:S01]  /*6e60*/  UMOV UR43, UR36 ;  /* 0x00000024002b7c82 */ /* 0x000fe20008000000 */
[----:B------:R-:W-:Y:S02]  /*6e70*/  UIADD3 UR5, UPT, UPT, UR41, 0x80, URZ ;  /* 0x0000008029057890 */ /* 0x000fe4000fffe0ff */
[----:B------:R-:W-:Y:S01]  /*6e80*/  MOV R108, UR4 ;  /* 0x00000004006c7c02 */ /* 0x000fe20008000f00 */
[----:B------:R-:W-:Y:S02]  /*6e90*/  UIADD3.X UR9, UPT, UPT, URZ, UR53, URZ, UP0, !UPT ;  /* 0x00000035ff097290 */ /* 0x000fe400087fe4ff */
[----:B------:R-:W-:Y:S01]  /*6ea0*/  UIADD3 UR4, UPT, UPT, UR49, 0x4a00, URZ ;  /* 0x00004a0031047890 */ /* 0x000fe2000fffe0ff */
[----:B------:R-:W-:Y:S01]  /*6eb0*/  R2UR UR40, R108 ;  /* 0x000000006c2872ca */ /* 0x000fe200000e0000 */
[----:B------:R-:W-:Y:S01]  /*6ec0*/  UMOV UR6, UR42 ;  /* 0x0000002a00067c82 */ /* 0x000fe20008000000 */
[----:B------:R-:W-:Y:S11]  /*6ed0*/  UMOV UR7, UR36 ;  /* 0x0000002400077c82 */ /* 0x000ff60008000000 */
[----:B------:R2:W-:Y:S01]  /*6ee0*/  UTMASTG.3D [UR40], [UR8] ;  /* 0x00000028080073b5 */ /* 0x0005e20008010000 */
[----:B------:R2:W-:Y:S01]  /*6ef0*/  UTMASTG.3D [UR4], [UR8] ;  /* 0x00000004080073b5 */ /* 0x0005e20008010000 */
[----:B------:R0:W-:Y:S01]  /*6f00*/  UTMACMDFLUSH ;  /* 0x00000000000079b7 */ /* 0x0001e20000000000 */
[----:B--2---:R-:W-:Y:S04]  /*6f10*/  DEPBAR.LE SB0, 0x1 ;  /* 0x000080400000791a */ /* 0x004fe80000000000 */
.L_x_118:
[----:B------:R-:W-:Y:S05]  /*6f20*/  BSYNC.RECONVERGENT B0 ;  /* 0x0000000000007941 */ /* 0x000fea0003800200 */
.L_x_117:
[----:B------:R-:W-:Y:S06]  /*6f30*/  BAR.SYNC.DEFER_BLOCKING 0x1, 0x80 ;  /* 0x0042000000007b1d */ /* 0x000fec0000010000 */
[----:B------:R-:W2:Y:S01]  /*6f40*/  @P6 SYNCS.PHASECHK.TRANS64.TRYWAIT P0, [R0+URZ+0x50], R2 ;  /* 0x00005002000065a7 */ /* 0x000ea200080011ff */
[----:B------:R-:W-:Y:S01]  /*6f50*/  BSSY B1, `(.L_x_119) ;  /* 0x0000021000017945 */ /* 0x000fe20003800000 */
[----:B--2---:R-:W-:Y:S03]  /*6f60*/  @P6 SEL R114, RZ, 0x1, !P0 ;  /* 0x00000001ff726807 */ /* 0x004fe60004000000 */
[----:B------:R-:W-:Y:S05]  /*6f70*/  @!P6 BRA `(.L_x_120) ;  /* 0x000000000078e947 */ /* 0x000fea0003800000 */
[----:B------:R-:W-:Y:S01]  /*6f80*/  ISETP.NE.AND P1, PT, R115, RZ, PT ;  /* 0x000000ff7300720c */ /* 0x000fe20003f25270 */
[----:B------:R-:W-:Y:S01]  /*6f90*/  BSSY B0, `(.L_x_121) ;  /* 0x0000009000007945 */ /* 0x000fe20003800000 */
[----:B------:R-:W-:Y:S11]  /*6fa0*/  ISETP.NE.AND P0, PT, R114, RZ, PT ;  /* 0x000000ff7200720c */ /* 0x000ff60003f05270 */
[----:B------:R-:W-:Y:S05]  /*6fb0*/  @P1 IMAD R2, R105, 0x1000, R100 ;  /* 0x0000100069021824 */ /* 0x000fea00078e0264 */
[----:B------:R-:W-:Y:S05]  /*6fc0*/  @P1 IADD3 R4, PT, PT, R2, UR49, RZ ;  /* 0x0000003102041c10 */ /* 0x000fea000fffe0ff */
[----:B------:R-:W-:Y:S01]  /*6fd0*/  @P1 IMAD.IADD R4, R4, 0x1, R116 ;  /* 0x0000000104041824 */ /* 0x000fe200078e0274 */
[----:B------:R-:W-:Y:S06]  /*6fe0*/  @P0 BRA `(.L_x_122) ;  /* 0x00000000000c0947 */ /* 0x000fec0003800000 */
[----:B------:R-:W-:Y:S04]  /*6ff0*/  SHF.L.U32 R3, R104, 0x1f, RZ ;  /* 0x0000001f68037819 */ /* 0x000fe800000006ff */
[----:B------:R-:W2:Y:S02]  /*7000*/  SYNCS.PHASECHK.TRANS64.TRYWAIT P0, [R0+URZ+0x50], R3 ;  /* 0x00005003000075a7 */ /* 0x000ea400080011ff */
[----:B--2---:R-:W-:Y:S05]  /*7010*/  @!P0 BRA `(.L_x_123) ;  /* 0x00000034005c8947 */ /* 0x004fea0003800000 */
.L_x_122:
[----:B------:R-:W-:Y:S05]  /*7020*/  BSYNC B0 ;  /* 0x0000000000007941 */ /* 0x000fea0003800000 */
.L_x_121:
[----:B------:R-:W-:Y:S01]  /*7030*/  ISETP.NE.AND P0, PT, R115, RZ, PT ;  /* 0x000000ff7300720c */ /* 0x000fe20003f05270 */
[----:B------:R-:W-:Y:S11]  /*7040*/  VIADD R105, R105, 0x1 ;  /* 0x0000000169697836 */ /* 0x000ff60000000000 */
[----:B------:R-:W-:Y:S01]  /*7050*/  @!UPT UIADD3 URZ, UPT, UPT, URZ, URZ, URZ ;  /* 0x000000fffffff290 */ /* 0x000fe2000fffe0ff */
[----:B------:R3:W4:Y:S04]  /*7060*/  @P0 LDS.128 R80, [R2+UR49+0x200] ;  /* 0x0002003102500984 */ /* 0x0007280008000c00 */
[----:B------:R1:W1:Y:S01]  /*7070*/  @P0 LDS.128 R84, [R4+0x200] ;  /* 0x0002000004540984 */ /* 0x0002620000000c00 */
[C---:B------:R-:W-:Y:S01]  /*7080*/  ISETP.NE.AND P0, PT, R105.reuse, 0x4, PT ;  /* 0x000000046900780c */ /* 0x040fe20003f05270 */
[----:B------:R-:W-:Y:S01]  /*7090*/  @!PT LDS RZ, [RZ] ;  /* 0x00000000fffff984 */ /* 0x000fe20000000800 */
[----:B------:R-:W-:Y:S01]  /*70a0*/  @!PT LDS RZ, [RZ] ;  /* 0x00000000fffff984 */ /* 0x000fe20000000800 */
[----:B------:R-:W-:Y:S01]  /*70b0*/  @!PT LDS RZ, [RZ] ;  /* 0x00000000fffff984 */ /* 0x000fe20000000800 */
[----:B------:R-:W-:Y:S01]  /*70c0*/  @!PT LDS RZ, [RZ] ;  /* 0x00000000fffff984 */ /* 0x000fe20000000800 */
[----:B------:R5:W-:Y:S06]  /*70d0*/  MEMBAR.ALL.CTA ;  /* 0x0000000000007992 */ /* 0x000bec0000008000 */
[----:B-----5:R-:W5:Y:S01]  /*70e0*/  FENCE.VIEW.ASYNC.S ;  /* 0x00000000000073c6 */ /* 0x020f620000000000 */
[----:B------:R-:W-:Y:S01]  /*70f0*/  SEL R105, R105, RZ, P0 ;  /* 0x000000ff69697207 */ /* 0x000fe20000000000 */
[----:B---3--:R-:W-:Y:S02]  /*7100*/  VIADD R2, R0, 0x70 ;  /* 0x0000007000027836 */ /* 0x008fe40000000000 */
[----:B--2---:R-:W-:Y:S05]  /*7110*/  IMAD.U32 R0, RZ, RZ, UR37 ;  /* 0x00000025ff007e24 */ /* 0x004fea000f8e00ff */
[----:B------:R-:W-:Y:S04]  /*7120*/  PRMT R0, R0, 0x654, R2 ;  /* 0x0000065400007816 */ /* 0x000fe80000000002 */
[----:B-----5:R2:W-:Y:S02]  /*7130*/  SYNCS.ARRIVE.TRANS64.RED.A1T0 RZ, [R0+URZ], RZ ;  /* 0x000000ff00ff79a7 */ /* 0x0205e400081004ff */
[----:B--2---:R-:W-:Y:S04]  /*7140*/  SEL R0, RZ, 0x1, P0 ;  /* 0x00000001ff007807 */ /* 0x004fe80000000000 */
[----:B-1--4-:R-:W-:Y:S02]  /*7150*/  LOP3.LUT R104, R104, R0, RZ, 0x3c, !PT ;  /* 0x0000000068687212 */ /* 0x012fe400078e3cff */
.L_x_120:
[----:B------:R-:W-:Y:S05]  /*7160*/  BSYNC B1 ;  /* 0x0000000000017941 */ /* 0x000fea0003800000 */
.L_x_119:
[----:B------:R-:W-:Y:S05]  /*7170*/  VIADD R0, R48, 0x20 ;  /* 0x0000002030007836 */ /* 0x000fea0000000000 */
[----:B------:R-:W-:Y:S04]  /*7180*/  SHF.R.U32.HI R0, RZ, 0x15, R0 ;  /* 0x00000015ff007819 */ /* 0x000fe80000011600 */
[----:B------:R-:W-:Y:S11]  /*7190*/  LOP3.LUT P0, RZ, R0, 0x3, R102, 0x48, !PT ;  /* 0x0000000300ff7812 */ /* 0x000ff60007804866 */
[----:B------:R-:W-:Y:S02]  /*71a0*/  @!UPT UIADD3 URZ, UPT, UPT, URZ, URZ, URZ ;  /* 0x000000fffffff290 */ /* 0x000fe4000fffe0ff */
[----:B------:R-:W-:Y:S05]  /*71b0*/  @!P0 BRA `(.L_x_124) ;  /* 0x0000000000408947 */ /* 0x000fea0003800000 */
[----:B------:R-:W2:Y:S01]  /*71c0*/  LDCU.64 UR8, c[0x4][0x78] ;  /* 0x01000f00ff0877ac */ /* 0x000ea20008000a00 */
[----:B------:R-:W-:Y:S01]  /*71d0*/  MOV R3, 0x0 ;  /* 0x0000000000037802 */ /* 0x000fe20000000f00 */
[----:B------:R-:W-:Y:S02]  /*71e0*/  HFMA2 R12, -RZ, RZ, 0, 5.9604644775390625e-08 ;  /* 0x00000001ff0c7431 */ /* 0x000fe400000001ff */
[----:B------:R-:W-:Y:S02]  /*71f0*/  IMAD.MOV.U32 R8, RZ, RZ, 0x192 ;  /* 0x00000192ff087424 */ /* 0x000fe400078e00ff */
[----:B------:R-:W-:Y:S01]  /*7200*/  IMAD.MOV.U32 R13, RZ, RZ, RZ ;  /* 0x000000ffff0d7224 */ /* 0x000fe200078e00ff */
[----:B------:R-:W3:Y:S01]  /*7210*/  LDCU.64 UR6, c[0x4][0x80] ;  /* 0x01001000ff0677ac */ /* 0x000ee20008000a00 */
[----:B------:R-:W4:Y:S01]  /*7220*/  LDC.64 R2, c[0x4][R3] ;  /* 0x0100000003027b82 */ /* 0x000f220000000a00 */
[----:B------:R-:W5:Y:S01]  /*7230*/  LDCU.64 UR4, c[0x4][0x18] ;  /* 0x01000300ff0477ac */ /* 0x000f620008000a00 */
[----:B--2---:R-:W-:Y:S01]  /*7240*/  MOV R5, UR9 ;  /* 0x0000000900057c02 */ /* 0x004fe20008000f00 */
[----:B------:R-:W-:Y:S01]  /*7250*/  IMAD.U32 R4, RZ, RZ, UR8 ;  /* 0x00000008ff047e24 */ /* 0x000fe2000f8e00ff */
[----:B---3--:R-:W-:Y:S01]  /*7260*/  MOV R7, UR7 ;  /* 0x0000000700077c02 */ /* 0x008fe20008000f00 */
[----:B------:R-:W-:Y:S01]  /*7270*/  IMAD.U32 R6, RZ, RZ, UR6 ;  /* 0x00000006ff067e24 */ /* 0x000fe2000f8e00ff */
[----:B-----5:R-:W-:Y:S01]  /*7280*/  MOV R11, UR5 ;  /* 0x00000005000b7c02 */ /* 0x020fe20008000f00 */
[----:B------:R-:W-:Y:S02]  /*7290*/  IMAD.U32 R10, RZ, RZ, UR4 ;  /* 0x00000004ff0a7e24 */ /* 0x000fe4000f8e00ff */
[----:B------:R-:W-:Y:S07]  /*72a0*/  LEPC R20, `(.L_x_124) ;  /* 0x000000001014794e */ /* 0x000fee0000000000 */
[----:B-1--4-:R-:W-:Y:S05]  /*72b0*/  CALL.ABS.NOINC R2 ;  /* 0x0000000002007343 */ /* 0x012fea0003c00000 */
.L_x_124:
[-C--:B------:R-:W-:Y:S01]  /*72c0*/  F2FP.F16.E5M2.UNPACK_B R0, R81.reuse ;  /* 0x00000051ff00723e */ /* 0x080fe200020004ff */
[----:B------:R-:W-:Y:S05]  /*72d0*/  WARPSYNC.ALL ;  /* 0x0000000000007948 */ /* 0x000fea0003800000 */
[----:B------:R-:W-:Y:S01]  /*72e0*/  R2UR UR4, R48 ;  /* 0x00000000300472ca */ /* 0x000fe200000e0000 */
[--C-:B------:R-:W-:Y:S01]  /*72f0*/  HADD2.F32 R54, -RZ, R0.reuse.H0_H0 ;  /* 0x20000000ff367230 */ /* 0x100fe20000004100 */
[-C--:B------:R-:W-:Y:S01]  /*7300*/  F2FP.F16.E5M2.UNPACK_B R2, R80.reuse.H1 ;  /* 0x00000050ff02723e */ /* 0x080fe200030004ff */
[----:B------:R-:W-:Y:S01]  /*7310*/  HADD2.F32 R55, -RZ, R0.H1_H1 ;  /* 0x30000000ff377230 */ /* 0x000fe20000004100 */
[----:B------:R-:W-:Y:S01]  /*7320*/  F2FP.F16.E5M2.UNPACK_B R0, R81.H1 ;  /* 0x00000051ff00723e */ /* 0x000fe200030004ff */
[----:B------:R-:W-:Y:S01]  /*7330*/  BSSY.RECONVERGENT B0, `(.L_x_125) ;  /* 0x0000099000007945 */ /* 0x000fe20003800200 */
[----:B------:R-:W-:Y:S01]  /*7340*/  F2FP.F16.E5M2.UNPACK_B R3, R80 ;  /* 0x00000050ff03723e */ /* 0x000fe200020004ff */
[----:B------:R-:W-:Y:S01]  /*7350*/  HADD2.F32 R52, -RZ, R2.H0_H0 ;  /* 0x20000002ff347230 */ /* 0x000fe20000004100 */
[----:B------:R-:W-:Y:S01]  /*7360*/  ISETP.NE.AND P0, PT, R109, RZ, PT ;  /* 0x000000ff6d00720c */ /* 0x000fe20003f05270 */
[--C-:B------:R-:W-:Y:S01]  /*7370*/  HADD2.F32 R56, -RZ, R0.reuse.H0_H0 ;  /* 0x20000000ff387230 */ /* 0x100fe20000004100 */
[----:B------:R-:W-:Y:S01]  /*7380*/  ISETP.NE.AND P6, PT, R117, RZ, PT ;  /* 0x000000ff7500720c */ /* 0x000fe20003fc5270 */
[----:B------:R-:W-:Y:S01]  /*7390*/  HADD2.F32 R57, -RZ, R0.H1_H1 ;  /* 0x30000000ff397230 */ /* 0x000fe20000004100 */
[-C--:B------:R-:W-:Y:S01]  /*73a0*/  F2FP.F16.E5M2.UNPACK_B R0, R83.reuse ;  /* 0x00000053ff00723e */ /* 0x080fe200020004ff */
[----:B-1----:R-:W1:Y:S01]  /*73b0*/  LDTM.x32 R4, tmem[UR4+0x20] ;  /* 0x00002004000479ee */ /* 0x002e6200082c0000 */
[----:B------:R-:W-:Y:S01]  /*73c0*/  HADD2.F32 R53, -RZ, R2.H1_H1 ;  /* 0x30000002ff357230 */ /* 0x000fe20000004100 */
[----:B------:R-:W-:Y:S01]  /*73d0*/  F2FP.F16.E5M2.UNPACK_B R2, R82.H1 ;  /* 0x00000052ff02723e */ /* 0x000fe200030004ff */
[--C-:B------:R-:W-:Y:S02]  /*73e0*/  HADD2.F32 R50, -RZ, R3.reuse.H0_H0 ;  /* 0x20000003ff327230 */ /* 0x100fe40000004100 */
[--C-:B------:R-:W-:Y:S02]  /*73f0*/  HADD2.F32 R62, -RZ, R0.reuse.H0_H0 ;  /* 0x20000000ff3e7230 */ /* 0x100fe40000004100 */
[----:B------:R-:W-:Y:S01]  /*7400*/  HADD2.F32 R63, -RZ, R0.H1_H1 ;  /* 0x30000000ff3f7230 */ /* 0x000fe20000004100 */
[----:B------:R-:W-:Y:S01]  /*7410*/  F2FP.F16.E5M2.UNPACK_B R0, R84.H1 ;  /* 0x00000054ff00723e */ /* 0x000fe200030004ff */
[--C-:B------:R-:W-:Y:S02]  /*7420*/  HADD2.F32 R60, -RZ, R2.reuse.H0_H0 ;  /* 0x20000002ff3c7230 */ /* 0x100fe40000004100 */
[----:B------:R-:W-:Y:S01]  /*7430*/  HADD2.F32 R61, -RZ, R2.H1_H1 ;  /* 0x30000002ff3d7230 */ /* 0x000fe20000004100 */
[----:B------:R-:W-:Y:S01]  /*7440*/  F2FP.F16.E5M2.UNPACK_B R2, R83.H1 ;  /* 0x00000053ff02723e */ /* 0x000fe200030004ff */
[----:B------:R-:W-:Y:S01]  /*7450*/  HADD2.F32 R51, -RZ, R3.H1_H1 ;  /* 0x30000003ff337230 */ /* 0x000fe20000004100 */
[----:B------:R-:W-:Y:S01]  /*7460*/  F2FP.F16.E5M2.UNPACK_B R3, R82 ;  /* 0x00000052ff03723e */ /* 0x000fe200020004ff */
[--C-:B------:R-:W-:Y:S02]  /*7470*/  HADD2.F32 R68, -RZ, R0.reuse.H0_H0 ;  /* 0x20000000ff447230 */ /* 0x100fe40000004100 */
[----:B------:R-:W-:Y:S01]  /*7480*/  HADD2.F32 R69, -RZ, R0.H1_H1 ;  /* 0x30000000ff457230 */ /* 0x000fe20000004100 */
[-C--:B------:R-:W-:Y:S01]  /*7490*/  F2FP.F16.E5M2.UNPACK_B R0, R85.reuse.H1 ;  /* 0x00000055ff00723e */ /* 0x080fe200030004ff */
[--C-:B------:R-:W-:Y:S02]  /*74a0*/  HADD2.F32 R64, -RZ, R2.reuse.H0_H0 ;  /* 0x20000002ff407230 */ /* 0x100fe40000004100 */
[----:B------:R-:W-:Y:S01]  /*74b0*/  HADD2.F32 R65, -RZ, R2.H1_H1 ;  /* 0x30000002ff417230 */ /* 0x000fe20000004100 */
[----:B------:R-:W-:Y:S01]  /*74c0*/  F2FP.F16.E5M2.UNPACK_B R2, R85 ;  /* 0x00000055ff02723e */ /* 0x000fe200020004ff */
[--C-:B------:R-:W-:Y:S02]  /*74d0*/  HADD2.F32 R58, -RZ, R3.reuse.H0_H0 ;  /* 0x20000003ff3a7230 */ /* 0x100fe40000004100 */
[C---:B-1----:R-:W-:Y:S01]  /*74e0*/  FMUL R7, R47.reuse, R7 ;  /* 0x000000072f077220 */ /* 0x042fe20000400000 */
[----:B------:R-:W-:Y:S01]  /*74f0*/  HADD2.F32 R59, -RZ, R3.H1_H1 ;  /* 0x30000003ff3b7230 */ /* 0x000fe20000004100 */
[----:B------:R-:W-:Y:S01]  /*7500*/  F2FP.F16.E5M2.UNPACK_B R3, R84 ;  /* 0x00000054ff03723e */ /* 0x000fe200020004ff */
[--C-:B------:R-:W-:Y:S02]  /*7510*/  HADD2.F32 R72, -RZ, R0.reuse.H0_H0 ;  /* 0x20000000ff487230 */ /* 0x100fe40000004100 */
[C---:B------:R-:W-:Y:S01]  /*7520*/  FMUL R11, R47.reuse, R11 ;  /* 0x0000000b2f0b7220 */ /* 0x040fe20000400000 */
[----:B------:R-:W-:Y:S01]  /*7530*/  HADD2.F32 R73, -RZ, R0.H1_H1 ;  /* 0x30000000ff497230 */ /* 0x000fe20000004100 */
[----:B------:R-:W-:Y:S01]  /*7540*/  F2FP.F16.E5M2.UNPACK_B R0, R87 ;  /* 0x00000057ff00723e */ /* 0x000fe200020004ff */
[--C-:B------:R-:W-:Y:S02]  /*7550*/  HADD2.F32 R70, -RZ, R2.reuse.H0_H0 ;  /* 0x20000002ff467230 */ /* 0x100fe40000004100 */
[C---:B------:R-:W-:Y:S01]  /*7560*/  FMUL R15, R47.reuse, R15 ;  /* 0x0000000f2f0f7220 */ /* 0x040fe20000400000 */
[----:B------:R-:W-:Y:S01]  /*7570*/  HADD2.F32 R71, -RZ, R2.H1_H1 ;  /* 0x30000002ff477230 */ /* 0x000fe20000004100 */
[-C--:B------:R-:W-:Y:S01]  /*7580*/  F2FP.F16.E5M2.UNPACK_B R2, R86.reuse.H1 ;  /* 0x00000056ff02723e */ /* 0x080fe200030004ff */
[--C-:B------:R-:W-:Y:S02]  /*7590*/  HADD2.F32 R66, -RZ, R3.reuse.H0_H0 ;  /* 0x20000003ff427230 */ /* 0x100fe40000004100 */
[----:B------:R-:W-:Y:S01]  /*75a0*/  HADD2.F32 R67, -RZ, R3.H1_H1 ;  /* 0x30000003ff437230 */ /* 0x000fe20000004100 */
[----:B------:R-:W-:Y:S01]  /*75b0*/  F2FP.F16.E5M2.UNPACK_B R3, R86 ;  /* 0x00000056ff03723e */ /* 0x000fe200020004ff */
[--C-:B------:R-:W-:Y:S02]  /*75c0*/  HADD2.F32 R78, -RZ, R0.reuse.H0_H0 ;  /* 0x20000000ff4e7230 */ /* 0x100fe40000004100 */
[----:B------:R-:W-:Y:S02]  /*75d0*/  HADD2.F32 R79, -RZ, R0.H1_H1 ;  /* 0x30000000ff4f7230 */ /* 0x000fe40000004100 */
[C---:B------:R-:W-:Y:S01]  /*75e0*/  FMUL R0, R47.reuse, R4 ;  /* 0x000000042f007220 */ /* 0x040fe20000400000 */
[--C-:B------:R-:W-:Y:S02]  /*75f0*/  HADD2.F32 R76, -RZ, R2.reuse.H0_H0 ;  /* 0x20000002ff4c7230 */ /* 0x100fe40000004100 */
[----:B------:R-:W-:Y:S01]  /*7600*/  FMUL R4, R47, R8 ;  /* 0x000000082f047220 */ /* 0x000fe20000400000 */
[----:B------:R-:W-:Y:S02]  /*7610*/  HADD2.F32 R77, -RZ, R2.H1_H1 ;  /* 0x30000002ff4d7230 */ /* 0x000fe40000004100 */
[----:B------:R-:W-:Y:S01]  /*7620*/  FFMA R0, R49, R50, R0 ;  /* 0x0000003231007223 */ /* 0x000fe20000000000 */
[--C-:B------:R-:W-:Y:S02]  /*7630*/  HADD2.F32 R74, -RZ, R3.reuse.H0_H0 ;  /* 0x20000003ff4a7230 */ /* 0x100fe40000004100 */
[C---:B------:R-:W-:Y:S01]  /*7640*/  FMUL R2, R47.reuse, R5 ;  /* 0x000000052f027220 */ /* 0x040fe20000400000 */
[----:B------:R-:W-:Y:S02]  /*7650*/  HADD2.F32 R75, -RZ, R3.H1_H1 ;  /* 0x30000003ff4b7230 */ /* 0x000fe40000004100 */
[C---:B------:R-:W-:Y:S01]  /*7660*/  FMUL R5, R47.reuse, R9 ;  /* 0x000000092f057220 */ /* 0x040fe20000400000 */
[----:B------:R-:W-:Y:S01]  /*7670*/  FMUL R8, R47, R12 ;  /* 0x0000000c2f087220 */ /* 0x000fe20000400000 */
[----:B------:R-:W-:Y:S01]  /*7680*/  FFMA R2, R49, R51, R2 ;  /* 0x0000003331027223 */ /* 0x000fe20000000002 */
[C---:B------:R-:W-:Y:S01]  /*7690*/  FMUL R9, R47.reuse, R13 ;  /* 0x0000000d2f097220 */ /* 0x040fe20000400000 */
[C---:B------:R-:W-:Y:S01]  /*76a0*/  FMUL R12, R47.reuse, R21 ;  /* 0x000000152f0c7220 */ /* 0x040fe20000400000 */
[C---:B------:R-:W-:Y:S01]  /*76b0*/  FMUL R21, R47.reuse, R30 ;  /* 0x0000001e2f157220 */ /* 0x040fe20000400000 */
[C---:B------:R-:W-:Y:S01]  /*76c0*/  FMUL R13, R47.reuse, R22 ;  /* 0x000000162f0d7220 */ /* 0x040fe20000400000 */
        /* <DEDUP_REMOVED lines=9> */
[C---:B------:R-:W-:Y:S01]  /*7760*/  FFMA R6, R49.reuse, R56, R6 ;  /* 0x0000003831067223 */ /* 0x040fe20000000006 */
[C---:B------:R-:W-:Y:S01]  /*7770*/  FFMA R11, R49.reuse, R57, R11 ;  /* 0x00000039310b7223 */ /* 0x040fe2000000000b */
[C---:B------:R-:W-:Y:S01]  /*7780*/  FFMA R8, R49.reuse, R58, R8 ;  /* 0x0000003a31087223 */ /* 0x040fe20000000008 */
[----:B------:R-:W-:Y:S01]  /*7790*/  FFMA R9, R49, R59, R9 ;  /* 0x0000003b31097223 */ /* 0x000fe20000000009 */
[----:B------:R-:W-:Y:S01]  /*77a0*/  F2FP.SATFINITE.E5M2.F32.PACK_AB_MERGE_C R52, R7, R3, RZ ;  /* 0x000000030734723e */ /* 0x000fe200048060ff */
[----:B------:R-:W-:Y:S01]  /*77b0*/  FFMA R10, R49, R60, R10 ;  /* 0x0000003c310a7223 */ /* 0x000fe2000000000a */
[----:B------:R-:W-:Y:S01]  /*77c0*/  F2FP.SATFINITE.E5M2.F32.PACK_AB_MERGE_C R53, R11, R6, RZ ;  /* 0x000000060b35723e */ /* 0x000fe200048060ff */
[----:B------:R-:W-:Y:S01]  /*77d0*/  FFMA R15, R49, R61, R15 ;  /* 0x0000003d310f7223 */ /* 0x000fe2000000000f */
[C---:B------:R-:W-:Y:S01]  /*77e0*/  FMUL R3, R47.reuse, R16 ;  /* 0x000000102f037220 */ /* 0x040fe20000400000 */
[C---:B------:R-:W-:Y:S01]  /*77f0*/  FMUL R6, R47.reuse, R17 ;  /* 0x000000112f067220 */ /* 0x040fe20000400000 */
[----:B------:R-:W-:Y:S01]  /*7800*/  F2FP.F16.E5M2.UNPACK_B R51, R87.H1 ;  /* 0x00000057ff33723e */ /* 0x000fe200030004ff */
[----:B------:R-:W-:Y:S01]  /*7810*/  FMUL R11, R47, R20 ;  /* 0x000000142f0b7220 */ /* 0x000fe20000400000 */
[----:B------:R-:W-:Y:S01]  /*7820*/  F2FP.SATFINITE.E5M2.F32.PACK_AB_MERGE_C R54, R15, R10, RZ ;  /* 0x0000000a0f36723e */ /* 0x000fe200048060ff */
[C---:B------:R-:W-:Y:S01]  /*7830*/  FFMA R3, R49.reuse, R62, R3 ;  /* 0x0000003e31037223 */ /* 0x040fe20000000003 */
[----:B------:R-:W-:Y:S01]  /*7840*/  FFMA R6, R49, R63, R6 ;  /* 0x0000003f31067223 */ /* 0x000fe20000000006 */
[----:B------:R-:W-:Y:S01]  /*7850*/  FMUL R20, R47, R29 ;  /* 0x0000001d2f147220 */ /* 0x000fe20000400000 */
[----:B------:R-:W-:Y:S01]  /*7860*/  F2FP.SATFINITE.E5M2.F32.PACK_AB_MERGE_C R29, R5, R4, R53 ;  /* 0x00000004051d723e */ /* 0x000fe20004806035 */
[----:B------:R-:W-:Y:S01]  /*7870*/  FMUL R10, R47, R19 ;  /* 0x000000132f0a7220 */ /* 0x000fe20000400000 */
[----:B------:R-:W-:Y:S01]  /*7880*/  F2FP.SATFINITE.E5M2.F32.PACK_AB_MERGE_C R30, R9, R8, R54 ;  /* 0x00000008091e723e */ /* 0x000fe20004806036 */
        /* <DEDUP_REMOVED lines=10> */
[----:B------:R-:W-:Y:S01]  /*7930*/  FFMA R14, R49, R69, R14 ;  /* 0x00000045310e7223 */ /* 0x000fe2000000000e */
[----:B------:R-:W-:Y:S01]  /*7940*/  FMUL R18, R47, R27 ;  /* 0x0000001b2f127220 */ /* 0x000fe20000400000 */
[C---:B------:R-:W-:Y:S01]  /*7950*/  FFMA R15, R49.reuse, R70, R15 ;  /* 0x00000046310f7223 */ /* 0x040fe2000000000f */
[C---:B------:R-:W-:Y:S01]  /*7960*/  FFMA R16, R49.reuse, R71, R16 ;  /* 0x0000004731107223 */ /* 0x040fe20000000010 */
[C---:B------:R-:W-:Y:S01]  /*7970*/  FFMA R17, R49.reuse, R72, R17 ;  /* 0x0000004831117223 */ /* 0x040fe20000000011 */
[C---:B------:R-:W-:Y:S01]  /*7980*/  FFMA R18, R49.reuse, R73, R18 ;  /* 0x0000004931127223 */ /* 0x040fe20000000012 */
[----:B------:R-:W-:Y:S01]  /*7990*/  FFMA R19, R49, R74, R19 ;  /* 0x0000004a31137223 */ /* 0x000fe20000000013 */
[----:B------:R-:W-:Y:S01]  /*79a0*/  FMUL R23, R47, R32 ;  /* 0x000000202f177220 */ /* 0x000fe20000400000 */
[----:B------:R-:W-:Y:S01]  /*79b0*/  FFMA R20, R49, R75, R20 ;  /* 0x0000004b31147223 */ /* 0x000fe20000000014 */
[----:B------:R-:W-:Y:S01]  /*79c0*/  FMUL R24, R47, R33 ;  /* 0x000000212f187220 */ /* 0x000fe20000400000 */
[--C-:B------:R-:W-:Y:S02]  /*79d0*/  HADD2.F32 R50, -RZ, R51.reuse.H0_H0 ;  /* 0x20000033ff327230 */ /* 0x100fe40000004100 */
[----:B------:R-:W-:Y:S01]  /*79e0*/  FFMA R21, R49, R76, R21 ;  /* 0x0000004c31157223 */ /* 0x000fe20000000015 */
[----:B------:R-:W-:Y:S02]  /*79f0*/  HADD2.F32 R51, -RZ, R51.H1_H1 ;  /* 0x30000033ff337230 */ /* 0x000fe40000004100 */
[----:B------:R-:W-:Y:S01]  /*7a00*/  FMUL R25, R47, R34 ;  /* 0x000000222f197220 */ /* 0x000fe20000400000 */
[----:B------:R-:W-:Y:S01]  /*7a10*/  FFMA R22, R49, R77, R22 ;  /* 0x0000004d31167223 */ /* 0x000fe20000000016 */
[----:B------:R-:W-:Y:S01]  /*7a20*/  FMUL R26, R47, R35 ;  /* 0x000000232f1a7220 */ /* 0x000fe20000400000 */
[----:B------:R-:W-:Y:S01]  /*7a30*/  F2FP.SATFINITE.E5M2.F32.PACK_AB_MERGE_C R7, R10, R7, RZ ;  /* 0x000000070a07723e */ /* 0x000fe200048060ff */
[C---:B------:R-:W-:Y:S01]  /*7a40*/  FFMA R23, R49.reuse, R78, R23 ;  /* 0x0000004e31177223 */ /* 0x040fe20000000017 */
[C---:B------:R-:W-:Y:S01]  /*7a50*/  FFMA R24, R49.reuse, R79, R24 ;  /* 0x0000004f31187223 */ /* 0x040fe20000000018 */
[C---:B------:R-:W-:Y:S01]  /*7a60*/  FFMA R25, R49.reuse, R50, R25 ;  /* 0x0000003231197223 */ /* 0x040fe20000000019 */
[----:B------:R-:W-:Y:S01]  /*7a70*/  FFMA R26, R49, R51, R26 ;  /* 0x00000033311a7223 */ /* 0x000fe2000000001a */
[----:B------:R-:W-:Y:S02]  /*7a80*/  F2FP.SATFINITE.E5M2.F32.PACK_AB_MERGE_C R28, R2, R0, R52 ;  /* 0x00000000021c723e */ /* 0x000fe40004806034 */
[----:B------:R-:W-:Y:S02]  /*7a90*/  F2FP.SATFINITE.E5M2.F32.PACK_AB_MERGE_C R31, R6, R3, R7 ;  /* 0x00000003061f723e */ /* 0x000fe40004806007 */
[----:B------:R-:W-:Y:S02]  /*7aa0*/  F2FP.SATFINITE.E5M2.F32.PACK_AB_MERGE_C R13, R14, R13, RZ ;  /* 0x0000000d0e0d723e */ /* 0x000fe400048060ff */
[----:B------:R-:W-:Y:S01]  /*7ab0*/  F2FP.SATFINITE.E5M2.F32.PACK_AB_MERGE_C R17, R18, R17, RZ ;  /* 0x000000111211723e */ /* 0x000fe200048060ff */
[----:B------:R1:W-:Y:S01]  /*7ac0*/  STS.128 [R100+UR49+0x5200], R28 ;  /* 0x0052001c64007988 */ /* 0x0003e20008000c31 */
[----:B------:R-:W-:Y:S02]  /*7ad0*/  F2FP.SATFINITE.E5M2.F32.PACK_AB_MERGE_C R14, R22, R21, RZ ;  /* 0x00000015160e723e */ /* 0x000fe400048060ff */
[----:B------:R-:W-:Y:S02]  /*7ae0*/  F2FP.SATFINITE.E5M2.F32.PACK_AB_MERGE_C R25, R26, R25, RZ ;  /* 0x000000191a19723e */ /* 0x000fe400048060ff */
[----:B------:R-:W-:Y:S02]  /*7af0*/  F2FP.SATFINITE.E5M2.F32.PACK_AB_MERGE_C R12, R12, R11, R13 ;  /* 0x0000000b0c0c723e */ /* 0x000fe4000480600d */
[----:B------:R-:W-:Y:S02]  /*7b00*/  F2FP.SATFINITE.E5M2.F32.PACK_AB_MERGE_C R13, R16, R15, R17 ;  /* 0x0000000f100d723e */ /* 0x000fe40004806011 */
        /* <DEDUP_REMOVED lines=13> */
[----:B------:R-:W-:Y:S02]  /*7be0*/  UIADD3 UR12, UP0, UPT, UR52, 0x680, URZ ;  /* 0x00000680340c7890 */ /* 0x000fe4000ff1e0ff */
[----:B------:R-:W-:Y:S02]  /*7bf0*/  UIADD3 UR9, UPT, UPT, UR41, 0x20, URZ ;  /* 0x0000002029097890 */ /* 0x000fe4000fffe0ff */
[----:B------:R-:W-:Y:S02]  /*7c00*/  UIADD3 UR8, UPT, UPT, UR49, 0x5200, URZ ;  /* 0x0000520031087890 */ /* 0x000fe4000fffe0ff */
[----:B------:R-:W-:Y:S01]  /*7c10*/  UIADD3.X UR13, UPT, UPT, URZ, UR53, URZ, UP0, !UPT ;  /* 0x00000035ff0d7290 */ /* 0x000fe200087fe4ff */
[----:B------:R-:W-:Y:S01]  /*7c20*/  UMOV UR10, UR42 ;  /* 0x0000002a000a7c82 */ /* 0x000fe20008000000 */
[----:B------:R-:W-:Y:S01]  /*7c30*/  UMOV UR11, UR36 ;  /* 0x00000024000b7c82 */ /* 0x000fe20008000000 */
[----:B------:R-:W-:Y:S02]  /*7c40*/  UIADD3 UR5, UPT, UPT, UR41, 0xa0, URZ ;  /* 0x000000a029057890 */ /* 0x000fe4000fffe0ff */
[----:B------:R-:W-:Y:S01]  /*7c50*/  UIADD3 UR4, UPT, UPT, UR49, 0x5a00, URZ ;  /* 0x00005a0031047890 */ /* 0x000fe2000fffe0ff */
[----:B------:R-:W-:Y:S03]  /*7c60*/  UMOV UR6, UR42 ;  /* 0x0000002a00067c82 */ /* 0x000fe60008000000 */
[----:B------:R2:W-:Y:S01]  /*7c70*/  UTMASTG.3D [UR8], [UR12] ;  /* 0x000000080c0073b5 */ /* 0x0005e20008010000 */
[----:B------:R-:W-:Y:S04]  /*7c80*/  UMOV UR7, UR36 ;  /* 0x0000002400077c82 */ /* 0x000fe80008000000 */
[----:B------:R2:W-:Y:S01]  /*7c90*/  UTMASTG.3D [UR4], [UR12] ;  /* 0x000000040c0073b5 */ /* 0x0005e20008010000 */
[----:B------:R0:W-:Y:S01]  /*7ca0*/  UTMACMDFLUSH ;  /* 0x00000000000079b7 */ /* 0x0001e20000000000 */
[----:B--2---:R-:W-:Y:S04]  /*7cb0*/  DEPBAR.LE SB0, 0x1 ;  /* 0x000080400000791a */ /* 0x004fe80000000000 */
.L_x_126:
[----:B------:R-:W-:Y:S05]  /*7cc0*/  BSYNC.RECONVERGENT B0 ;  /* 0x0000000000007941 */ /* 0x000fea0003800200 */
.L_x_125:
        /* <DEDUP_REMOVED lines=15> */
.L_x_130:
[----:B------:R-:W-:Y:S05]  /*7dc0*/  BSYNC B0 ;  /* 0x0000000000007941 */ /* 0x000fea0003800000 */
.L_x_129:
[----:B------:R-:W-:Y:S01]  /*7dd0*/  ISETP.NE.AND P0, PT, R115, RZ, PT ;  /* 0x000000ff7300720c */ /* 0x000fe20003f05270 */
[----:B------:R-:W-:Y:S11]  /*7de0*/  VIADD R105, R105, 0x1 ;  /* 0x0000000169697836 */ /* 0x000ff60000000000 */
[----:B------:R-:W-:Y:S01]  /*7df0*/  @!UPT UIADD3 URZ, UPT, UPT, URZ, URZ, URZ ;  /* 0x000000fffffff290 */ /* 0x000fe2000fffe0ff */
[----:B------:R3:W4:Y:S04]  /*7e00*/  @P0 LDS.128 R84, [R2+0x200] ;  /* 0x0002000002540984 */ /* 0x0007280000000c00 */
[----:B------:R1:W1:Y:S01]  /*7e10*/  @P0 LDS.128 R80, [R3+UR49+0x200] ;  /* 0x0002003103500984 */ /* 0x0002620008000c00 */
        /* <DEDUP_REMOVED lines=14> */
.L_x_128:
[----:B------:R-:W-:Y:S05]  /*7f00*/  BSYNC B1 ;  /* 0x0000000000017941 */ /* 0x000fea0003800000 */
.L_x_127:
[----:B------:R-:W-:Y:S05]  /*7f10*/  VIADD R0, R48, 0x40 ;  /* 0x0000004030007836 */ /* 0x000fea0000000000 */
[----:B------:R-:W-:Y:S04]  /*7f20*/  SHF.R.U32.HI R0, RZ, 0x15, R0 ;  /* 0x00000015ff007819 */ /* 0x000fe80000011600 */
[----:B------:R-:W-:Y:S11]  /*7f30*/  LOP3.LUT P0, RZ, R0, 0x3, R102, 0x48, !PT ;  /* 0x0000000300ff7812 */ /* 0x000ff60007804866 */
[----:B------:R-:W-:Y:S02]  /*7f40*/  @!UPT UIADD3 URZ, UPT, UPT, URZ, URZ, URZ ;  /* 0x000000fffffff290 */ /* 0x000fe4000fffe0ff */
[----:B------:R-:W-:Y:S05]  /*7f50*/  @!P0 BRA `(.L_x_132) ;  /* 0x0000000000408947 */ /* 0x000fea0003800000 */
[----:B------:R-:W2:Y:S01]  /*7f60*/  LDCU.64 UR8, c[0x4][0x78] ;  /* 0x01000f00ff0877ac */ /* 0x000ea20008000a00 */
[----:B------:R-:W-:Y:S01]  /*7f70*/  MOV R3, 0x0 ;  /* 0x0000000000037802 */ /* 0x000fe20000000f00 */
[----:B-1----:R-:W-:Y:S02]  /*7f80*/  HFMA2 R12, -RZ, RZ, 0, 5.9604644775390625e-08 ;  /* 0x00000001ff0c7431 */ /* 0x002fe400000001ff */
[----:B------:R-:W-:Y:S02]  /*7f90*/  IMAD.MOV.U32 R8, RZ, RZ, 0x192 ;  /* 0x00000192ff087424 */ /* 0x000fe400078e00ff */
[----:B------:R-:W-:Y:S01]  /*7fa0*/  IMAD.MOV.U32 R13, RZ, RZ, RZ ;  /* 0x000000ffff0d7224 */ /* 0x000fe200078e00ff */
[----:B------:R-:W1:Y:S01]  /*7fb0*/  LDCU.64 UR6, c[0x4][0x80] ;  /* 0x01001000ff0677ac */ /* 0x000e620008000a00 */
[----:B------:R-:W3:Y:S01]  /*7fc0*/  LDC.64 R2, c[0x4][R3] ;  /* 0x0100000003027b82 */ /* 0x000ee20000000a00 */
[----:B------:R-:W4:Y:S01]  /*7fd0*/  LDCU.64 UR4, c[0x4][0x18] ;  /* 0x01000300ff0477ac */ /* 0x000f220008000a00 */
[----:B--2---:R-:W-:Y:S01]  /*7fe0*/  MOV R5, UR9 ;  /* 0x0000000900057c02 */ /* 0x004fe20008000f00 */
[----:B------:R-:W-:Y:S01]  /*7ff0*/  IMAD.U32 R4, RZ, RZ, UR8 ;  /* 0x00000008ff047e24 */ /* 0x000fe2000f8e00ff */
[----:B-1----:R-:W-:Y:S01]  /*8000*/  MOV R7, UR7 ;  /* 0x0000000700077c02 */ /* 0x002fe20008000f00 */
[----:B------:R-:W-:Y:S01]  /*8010*/  IMAD.U32 R6, RZ, RZ, UR6 ;  /* 0x00000006ff067e24 */ /* 0x000fe2000f8e00ff */
[----:B----4-:R-:W-:Y:S01]  /*8020*/  MOV R11, UR5 ;  /* 0x00000005000b7c02 */ /* 0x010fe20008000f00 */
[----:B------:R-:W-:Y:S02]  /*8030*/  IMAD.U32 R10, RZ, RZ, UR4 ;  /* 0x00000004ff0a7e24 */ /* 0x000fe4000f8e00ff */
[----:B------:R-:W-:Y:S07]  /*8040*/  LEPC R20, `(.L_x_132) ;  /* 0x000000001014794e */ /* 0x000fee0000000000 */
[----:B---3--:R-:W-:Y:S05]  /*8050*/  CALL.ABS.NOINC R2 ;  /* 0x0000000002007343 */ /* 0x008fea0003c00000 */
.L_x_132:
        /* <DEDUP_REMOVED lines=147> */
[----:B------:R-:W-:Y:S02]  /*8990*/  UIADD3 UR12, UP0, UPT, UR52, 0x680, URZ ;  /* 0x00000680340c7890 */ /* 0x000fe4000ff1e0ff */
[----:B------:R-:W-:Y:S02]  /*89a0*/  UIADD3 UR5, UPT, UPT, UR41, 0x40, URZ ;  /* 0x0000004029057890 */ /* 0x000fe4000fffe0ff */
[----:B------:R-:W-:Y:S01]  /*89b0*/  MOV R108, UR4 ;  /* 0x00000004006c7c02 */ /* 0x000fe20008000f00 */
[----:B------:R-:W-:Y:S01]  /*89c0*/  UIADD3.X UR13, UPT, UPT, URZ, UR53, URZ, UP0, !UPT ;  /* 0x00000035ff0d7290 */ /* 0x000fe200087fe4ff */
[----:B------:R-:W-:Y:S02]  /*89d0*/  UMOV UR6, UR42 ;  /* 0x0000002a00067c82 */ /* 0x000fe40008000000 */
[----:B------:R-:W-:Y:S01]  /*89e0*/  R2UR UR4, R108 ;  /* 0x000000006c0472ca */ /* 0x000fe200000e0000 */
[----:B------:R-:W-:Y:S01]  /*89f0*/  UMOV UR7, UR36 ;  /* 0x0000002400077c82 */ /* 0x000fe20008000000 */
[----:B------:R-:W-:Y:S02]  /*8a00*/  UIADD3 UR9, UPT, UPT, UR41, 0xc0, URZ ;  /* 0x000000c029097890 */ /* 0x000fe4000fffe0ff */
[----:B------:R-:W-:Y:S01]  /*8a10*/  UIADD3 UR8, UPT, UPT, UR49, 0x4a00, URZ ;  /* 0x00004a0031087890 */ /* 0x000fe2000fffe0ff */
[----:B------:R-:W-:Y:S01]  /*8a20*/  UMOV UR10, UR42 ;  /* 0x0000002a000a7c82 */ /* 0x000fe20008000000 */
[----:B------:R-:W-:Y:S07]  /*8a30*/  UMOV UR11, UR36 ;  /* 0x00000024000b7c82 */ /* 0x000fee0008000000 */
[----:B------:R2:W-:Y:S01]  /*8a40*/  UTMASTG.3D [UR4], [UR12] ;  /* 0x000000040c0073b5 */ /* 0x0005e20008010000 */
[----:B------:R2:W-:Y:S01]  /*8a50*/  UTMASTG.3D [UR8], [UR12] ;  /* 0x000000080c0073b5 */ /* 0x0005e20008010000 */
[----:B------:R0:W-:Y:S01]  /*8a60*/  UTMACMDFLUSH ;  /* 0x00000000000079b7 */ /* 0x0001e20000000000 */
[----:B--2---:R-:W-:Y:S04]  /*8a70*/  DEPBAR.LE SB0, 0x1 ;  /* 0x000080400000791a */ /* 0x004fe80000000000 */
.L_x_134:
[----:B------:R-:W-:Y:S05]  /*8a80*/  BSYNC.RECONVERGENT B0 ;  /* 0x0000000000007941 */ /* 0x000fea0003800200 */
.L_x_133:
        /* <DEDUP_REMOVED lines=15> */
.L_x_138:
[----:B------:R-:W-:Y:S05]  /*8b80*/  BSYNC B0 ;  /* 0x0000000000007941 */ /* 0x000fea0003800000 */
.L_x_137:
        /* <DEDUP_REMOVED lines=19> */
.L_x_136:
[----:B------:R-:W-:Y:S05]  /*8cc0*/  BSYNC B1 ;  /* 0x0000000000017941 */ /* 0x000fea0003800000 */
.L_x_135:
        /* <DEDUP_REMOVED lines=21> */
.L_x_140:
[----:B------:R-:W-:Y:S01]  /*8e20*/  ISETP.NE.AND P0, PT, R109, RZ, PT ;  /* 0x000000ff6d00720c */ /* 0x000fe20003f05270 */
[----:B------:R-:W-:Y:S05]  /*8e30*/  WARPSYNC.ALL ;  /* 0x0000000000007948 */ /* 0x000fea0003800000 */
[----:B------:R-:W-:Y:S01]  /*8e40*/  R2UR UR4, R48 ;  /* 0x00000000300472ca */ /* 0x000fe200000e0000 */
[----:B------:R-:W-:Y:S01]  /*8e50*/  BSSY.RECONVERGENT B0, `(.L_x_141) ;  /* 0x000009f000007945 */ /* 0x000fe20003800200 */
[-C--:B------:R-:W-:Y:S02]  /*8e60*/  F2FP.F16.E5M2.UNPACK_B R4, R81.reuse ;  /* 0x00000051ff04723e */ /* 0x080fe400020004ff */
[-C--:B------:R-:W-:Y:S02]  /*8e70*/  F2FP.F16.E5M2.UNPACK_B R2, R80.reuse ;  /* 0x00000050ff02723e */ /* 0x080fe400020004ff */
[----:B------:R-:W-:Y:S01]  /*8e80*/  F2FP.F16.E5M2.UNPACK_B R80, R80.H1 ;  /* 0x00000050ff50723e */ /* 0x000fe200030004ff */
[--C-:B------:R-:W-:Y:S01]  /*8e90*/  HADD2.F32 R50, -RZ, R4.reuse.H0_H0 ;  /* 0x20000004ff327230 */ /* 0x100fe20000004100 */
[----:B------:R-:W-:Y:S01]  /*8ea0*/  F2FP.F16.E5M2.UNPACK_B R81, R81.H1 ;  /* 0x00000051ff51723e */ /* 0x000fe200030004ff */
[----:B------:R-:W-:Y:S01]  /*8eb0*/  HADD2.F32 R51, -RZ, R4.H1_H1 ;  /* 0x30000004ff337230 */ /* 0x000fe20000004100 */
[-C--:B------:R-:W-:Y:S01]  /*8ec0*/  F2FP.F16.E5M2.UNPACK_B R55, R82.reuse ;  /* 0x00000052ff37723e */ /* 0x080fe200020004ff */
[--C-:B------:R-:W-:Y:S01]  /*8ed0*/  HADD2.F32 R0, -RZ, R2.reuse.H0_H0 ;  /* 0x20000002ff007230 */ /* 0x100fe20000004100 */
[----:B------:R-:W-:Y:S01]  /*8ee0*/  F2FP.F16.E5M2.UNPACK_B R82, R82.H1 ;  /* 0x00000052ff52723e */ /* 0x000fe200030004ff */
[----:B-1----:R-:W1:Y:S01]  /*8ef0*/  LDTM.x32 R4, tmem[UR4+0x60] ;  /* 0x00006004000479ee */ /* 0x002e6200082c0000 */
[----:B------:R-:W-:Y:S01]  /*8f00*/  NOP ;  /* 0x0000000000007918 */ /* 0x000fe20000000000 */
[----:B------:R-:W-:Y:S01]  /*8f10*/  IADD3 R111, PT, PT, R111, 0xe0, RZ ;  /* 0x000000e06f6f7810 */ /* 0x000fe20007ffe0ff */
[----:B------:R-:W-:Y:S01]  /*8f20*/  HADD2.F32 R2, -RZ, R2.H1_H1 ;  /* 0x30000002ff027230 */ /* 0x000fe20000004100 */
[----:B------:R-:W-:Y:S01]  /*8f30*/  F2FP.F16.E5M2.UNPACK_B R59, R83 ;  /* 0x00000053ff3b723e */ /* 0x000fe200020004ff */
[--C-:B------:R-:W-:Y:S01]  /*8f40*/  HADD2.F32 R54, -RZ, R55.reuse.H0_H0 ;  /* 0x20000037ff367230 */ /* 0x100fe20000004100 */
[----:B------:R-:W-:Y:S01]  /*8f50*/  LOP3.LUT R111, R111, 0xfefffff8, RZ, 0xc0, !PT ;  /* 0xfefffff86f6f7812 */ /* 0x000fe200078ec0ff */
[----:B------:R-:W-:Y:S01]  /*8f60*/  HADD2.F32 R55, -RZ, R55.H1_H1 ;  /* 0x30000037ff377230 */ /* 0x000fe20000004100 */
[----:B------:R-:W-:Y:S01]  /*8f70*/  F2FP.F16.E5M2.UNPACK_B R63, R84 ;  /* 0x00000054ff3f723e */ /* 0x000fe200020004ff */
[--C-:B------:R-:W-:Y:S01]  /*8f80*/  HADD2.F32 R58, -RZ, R59.reuse.H0_H0 ;  /* 0x2000003bff3a7230 */ /* 0x100fe20000004100 */
[----:B-1----:R1:W-:Y:S01]  /*8f90*/  SYNCS.ARRIVE.TRANS64.RED.A1T0 RZ, [R111+URZ], RZ ;  /* 0x000000ff6fff79a7 */ /* 0x0023e200081004ff */
[----:B------:R-:W-:Y:S01]  /*8fa0*/  HADD2.F32 R59, -RZ, R59.H1_H1 ;  /* 0x3000003bff3b7230 */ /* 0x000fe20000004100 */
[----:B------:R-:W-:Y:S01]  /*8fb0*/  F2FP.F16.E5M2.UNPACK_B R67, R85 ;  /* 0x00000055ff43723e */ /* 0x000fe200020004ff */
[--C-:B------:R-:W-:Y:S01]  /*8fc0*/  HADD2.F32 R62, -RZ, R63.reuse.H0_H0 ;  /* 0x2000003fff3e7230 */ /* 0x100fe20000004100 */
[----:B------:R-:W-:Y:S01]  /*8fd0*/  F2FP.F16.E5M2.UNPACK_B R71, R86 ;  /* 0x00000056ff47723e */ /* 0x000fe200020004ff */
[----:B------:R-:W-:Y:S01]  /*8fe0*/  HADD2.F32 R63, -RZ, R63.H1_H1 ;  /* 0x3000003fff3f7230 */ /* 0x000fe20000004100 */
[----:B------:R-:W-:Y:S01]  /*8ff0*/  F2FP.F16.E5M2.UNPACK_B R75, R87 ;  /* 0x00000057ff4b723e */ /* 0x000fe200020004ff */
[--C-:B------:R-:W-:Y:S01]  /*9000*/  HADD2.F32 R66, -RZ, R67.reuse.H0_H0 ;  /* 0x20000043ff427230 */ /* 0x100fe20000004100 */
[----:B------:R-:W-:Y:S01]  /*9010*/  F2FP.F16.E5M2.UNPACK_B R83, R83.H1 ;  /* 0x00000053ff53723e */ /* 0x000fe200030004ff */
[----:B------:R-:W-:Y:S01]  /*9020*/  HADD2.F32 R67, -RZ, R67.H1_H1 ;  /* 0x30000043ff437230 */ /* 0x000fe20000004100 */
[----:B------:R-:W-:Y:S01]  /*9030*/  F2FP.F16.E5M2.UNPACK_B R84, R84.H1 ;  /* 0x00000054ff54723e */ /* 0x000fe200030004ff */
[--C-:B------:R-:W-:Y:S01]  /*9040*/  HADD2.F32 R70, -RZ, R71.reuse.H0_H0 ;  /* 0x20000047ff467230 */ /* 0x100fe20000004100 */
[----:B------:R-:W-:Y:S01]  /*9050*/  F2FP.F16.E5M2.UNPACK_B R85, R85.H1 ;  /* 0x00000055ff55723e */ /* 0x000fe200030004ff */
[----:B------:R-:W-:Y:S02]  /*9060*/  HADD2.F32 R71, -RZ, R71.H1_H1 ;  /* 0x30000047ff477230 */ /* 0x000fe40000004100 */
[C---:B------:R-:W-:Y:S01]  /*9070*/  FMUL R4, R47.reuse, R4 ;  /* 0x000000042f047220 */ /* 0x040fe20000400000 */
[C---:B------:R-:W-:Y:S01]  /*9080*/  FMUL R5, R47.reuse, R5 ;  /* 0x000000052f057220 */ /* 0x040fe20000400000 */
[--C-:B------:R-:W-:Y:S02]  /*9090*/  HADD2.F32 R3, -RZ, R80.reuse.H0_H0 ;  /* 0x20000050ff037230 */ /* 0x100fe40000004100 */
[----:B------:R-:W-:Y:S01]  /*90a0*/  FMUL R8, R47, R8 ;  /* 0x000000082f087220 */ /* 0x000fe20000400000 */
[C---:B------:R-:W-:Y:S01]  /*90b0*/  FFMA R4, R49.reuse, R0, R4 ;  /* 0x0000000031047223 */ /* 0x040fe20000000004 */
        /* <DEDUP_REMOVED lines=12> */
[--C-:B------:R-:W-:Y:S02]  /*9180*/  HADD2.F32 R74, -RZ, R75.reuse.H0_H0 ;  /* 0x2000004bff4a7230 */ /* 0x100fe40000004100 */
[C---:B------:R-:W-:Y:S01]  /*9190*/  FMUL R28, R47.reuse, R32 ;  /* 0x000000202f1c7220 */ /* 0x040fe20000400000 */
[----:B------:R-:W-:Y:S02]  /*91a0*/  HADD2.F32 R75, -RZ, R75.H1_H1 ;  /* 0x3000004bff4b7230 */ /* 0x000fe40000004100 */
[C---:B------:R-:W-:Y:S01]  /*91b0*/  FMUL R29, R47.reuse, R33 ;  /* 0x000000212f1d7220 */ /* 0x040fe20000400000 */
[----:B------:R-:W-:Y:S02]  /*91c0*/  HADD2.F32 R48, -RZ, R80.H1_H1 ;  /* 0x30000050ff307230 */ /* 0x000fe40000004100 */
[C---:B------:R-:W-:Y:S01]  /*91d0*/  FMUL R6, R47.reuse, R6 ;  /* 0x000000062f067220 */ /* 0x040fe20000400000 */
[C---:B------:R-:W-:Y:S01]  /*91e0*/  FMUL R7, R47.reuse, R7 ;  /* 0x000000072f077220 */ /* 0x040fe20000400000 */
[--C-:B------:R-:W-:Y:S02]  /*91f0*/  HADD2.F32 R52, -RZ, R81.reuse.H0_H0 ;  /* 0x20000051ff347230 */ /* 0x100fe40000004100 */
[----:B------:R-:W-:Y:S01]  /*9200*/  FMUL R10, R47, R10 ;  /* 0x0000000a2f0a7220 */ /* 0x000fe20000400000 */
[C---:B------:R-:W-:Y:S01]  /*9210*/  FFMA R6, R49.reuse, R3, R6 ;  /* 0x0000000331067223 */ /* 0x040fe20000000006 */
[----:B------:R-:W-:Y:S02]  /*9220*/  HADD2.F32 R53, -RZ, R81.H1_H1 ;  /* 0x30000051ff357230 */ /* 0x000fe40000004100 */
[C---:B------:R-:W-:Y:S01]  /*9230*/  FFMA R7, R49.reuse, R48, R7 ;  /* 0x0000003031077223 */ /* 0x040fe20000000007 */
[C---:B------:R-:W-:Y:S01]  /*9240*/  FFMA R8, R49.reuse, R50, R8 ;  /* 0x0000003231087223 */ /* 0x040fe20000000008 */
[C---:B------:R-:W-:Y:S01]  /*9250*/  FFMA R9, R49.reuse, R51, R9 ;  /* 0x0000003331097223 */ /* 0x040fe20000000009 */
[----:B------:R-:W-:Y:S01]  /*9260*/  FFMA R10, R49, R52, R10 ;  /* 0x00000034310a7223 */ /* 0x000fe2000000000a */
[----:B------:R-:W-:Y:S01]  /*9270*/  FMUL R11, R47, R11 ;  /* 0x0000000b2f0b7220 */ /* 0x000fe20000400000 */
[----:B------:R-:W-:Y:S01]  /*9280*/  F2FP.F16.E5M2.UNPACK_B R86, R86.H1 ;  /* 0x00000056ff56723e */ /* 0x000fe200030004ff */
[--C-:B------:R-:W-:Y:S01]  /*9290*/  HADD2.F32 R56, -RZ, R82.reuse.H0_H0 ;  /* 0x20000052ff387230 */ /* 0x100fe20000004100 */
[----:B------:R-:W-:Y:S01]  /*92a0*/  F2FP.SATFINITE.E5M2.F32.PACK_AB_MERGE_C R6, R7, R6, RZ ;  /* 0x000000060706723e */ /* 0x000fe200048060ff */
[C---:B------:R-:W-:Y:S01]  /*92b0*/  FFMA R11, R49.reuse, R53, R11 ;  /* 0x00000035310b7223 */ /* 0x040fe2000000000b */
[C---:B------:R-:W-:Y:S01]  /*92c0*/  FFMA R12, R49.reuse, R54, R12 ;  /* 0x00000036310c7223 */ /* 0x040fe2000000000c */
[----:B------:R-:W-:Y:S01]  /*92d0*/  FFMA R13, R49, R55, R13 ;  /* 0x00000037310d7223 */ /* 0x000fe2000000000d */
[----:B------:R-:W-:Y:S01]  /*92e0*/  F2FP.SATFINITE.E5M2.F32.PACK_AB_MERGE_C R4, R5, R4, R6 ;  /* 0x000000040504723e */ /* 0x000fe20004806006 */
[----:B------:R-:W-:Y:S01]  /*92f0*/  HADD2.F32 R57, -RZ, R82.H1_H1 ;  /* 0x30000052ff397230 */ /* 0x000fe20000004100 */
[----:B------:R-:W-:Y:S01]  /*9300*/  F2FP.SATFINITE.E5M2.F32.PACK_AB_MERGE_C R10, R11, R10, RZ ;  /* 0x0000000a0b0a723e */ /* 0x000fe200048060ff */
[C---:B------:R-:W-:Y:S01]  /*9310*/  FMUL R14, R47.reuse, R14 ;  /* 0x0000000e2f0e7220 */ /* 0x040fe20000400000 */
[----:B------:R-:W-:Y:S01]  /*9320*/  FMUL R15, R47, R15 ;  /* 0x0000000f2f0f7220 */ /* 0x000fe20000400000 */
[--C-:B------:R-:W-:Y:S01]  /*9330*/  HADD2.F32 R60, -RZ, R83.reuse.H0_H0 ;  /* 0x20000053ff3c7230 */ /* 0x100fe20000004100 */
[----:B------:R-:W-:Y:S01]  /*9340*/  F2FP.SATFINITE.E5M2.F32.PACK_AB_MERGE_C R5, R9, R8, R10 ;  /* 0x000000080905723e */ /* 0x000fe2000480600a */
[C---:B------:R-:W-:Y:S01]  /*9350*/  FFMA R14, R49.reuse, R56, R14 ;  /* 0x00000038310e7223 */ /* 0x040fe2000000000e */
[C---:B------:R-:W-:Y:S01]  /*9360*/  FFMA R15, R49.reuse, R57, R15 ;  /* 0x00000039310f7223 */ /* 0x040fe2000000000f */
[C---:B------:R-:W-:Y:S01]  /*9370*/  FFMA R16, R49.reuse, R58, R16 ;  /* 0x0000003a31107223 */ /* 0x040fe20000000010 */
[----:B------:R-:W-:Y:S01]  /*9380*/  FFMA R17, R49, R59, R17 ;  /* 0x0000003b31117223 */ /* 0x000fe20000000011 */
[----:B------:R-:W-:Y:S02]  /*9390*/  HADD2.F32 R61, -RZ, R83.H1_H1 ;  /* 0x30000053ff3d7230 */ /* 0x000fe40000004100 */
[C---:B------:R-:W-:Y:S01]  /*93a0*/  FMUL R18, R47.reuse, R18 ;  /* 0x000000122f127220 */ /* 0x040fe20000400000 */
[C---:B------:R-:W-:Y:S01]  /*93b0*/  FMUL R19, R47.reuse, R19 ;  /* 0x000000132f137220 */ /* 0x040fe20000400000 */
[--C-:B------:R-:W-:Y:S02]  /*93c0*/  HADD2.F32 R64, -RZ, R84.reuse.H0_H0 ;  /* 0x20000054ff407230 */ /* 0x100fe40000004100 */
[----:B------:R-:W-:Y:S01]  /*93d0*/  FMUL R22, R47, R22 ;  /* 0x000000162f167220 */ /* 0x000fe20000400000 */
[C---:B------:R-:W-:Y:S01]  /*93e0*/  FFMA R18, R49.reuse, R60, R18 ;  /* 0x0000003c31127223 */ /* 0x040fe20000000012 */
[----:B------:R-:W-:Y:S02]  /*93f0*/  HADD2.F32 R65, -RZ, R84.H1_H1 ;  /* 0x30000054ff417230 */ /* 0x000fe40000004100 */
[----:B------:R-:W-:Y:S01]  /*9400*/  FFMA R19, R49, R61, R19 ;  /* 0x0000003d31137223 */ /* 0x000fe20000000013 */
[----:B------:R-:W-:Y:S01]  /*9410*/  FMUL R23, R47, R23 ;  /* 0x000000172f177220 */ /* 0x000fe20000400000 */
[C---:B------:R-:W-:Y:S01]  /*9420*/  FFMA R20, R49.reuse, R62, R20 ;  /* 0x0000003e31147223 */ /* 0x040fe20000000014 */
[C---:B------:R-:W-:Y:S01]  /*9430*/  FFMA R21, R49.reuse, R63, R21 ;  /* 0x0000003f31157223 */ /* 0x040fe20000000015 */
[--C-:B------:R-:W-:Y:S02]  /*9440*/  HADD2.F32 R68, -RZ, R85.reuse.H0_H0 ;  /* 0x20000055ff447230 */ /* 0x100fe40000004100 */
[----:B------:R-:W-:Y:S01]  /*9450*/  FFMA R22, R49, R64, R22 ;  /* 0x0000004031167223 */ /* 0x000fe20000000016 */
[----:B------:R-:W-:Y:S02]  /*9460*/  HADD2.F32 R69, -RZ, R85.H1_H1 ;  /* 0x30000055ff457230 */ /* 0x000fe40000004100 */
[----:B------:R-:W-:Y:S01]  /*9470*/  FMUL R3, R47, R26 ;  /* 0x0000001a2f037220 */ /* 0x000fe20000400000 */
[----:B------:R-:W-:Y:S01]  /*9480*/  FFMA R23, R49, R65, R23 ;  /* 0x0000004131177223 */ /* 0x000fe20000000017 */
[----:B------:R-:W-:Y:S01]  /*9490*/  FMUL R27, R47, R27 ;  /* 0x0000001b2f1b7220 */ /* 0x000fe20000400000 */
[C---:B------:R-:W-:Y:S01]  /*94a0*/  FFMA R0, R49.reuse, R66, R0 ;  /* 0x0000004231007223 */ /* 0x040fe20000000000 */
[----:B------:R-:W-:Y:S01]  /*94b0*/  F2FP.F16.E5M2.UNPACK_B R87, R87.H1 ;  /* 0x00000057ff57723e */ /* 0x000fe200030004ff */
        /* <DEDUP_REMOVED lines=15> */
[----:B------:R-:W-:Y:S01]  /*95b0*/  F2FP.SATFINITE.E5M2.F32.PACK_AB_MERGE_C R14, R15, R14, RZ ;  /* 0x0000000e0f0e723e */ /* 0x000fe200048060ff */
[----:B------:R-:W-:Y:S01]  /*95c0*/  FFMA R28, R49, R74, R28 ;  /* 0x0000004a311c7223 */ /* 0x000fe2000000001c */
[----:B------:R-:W-:Y:S01]  /*95d0*/  F2FP.SATFINITE.E5M2.F32.PACK_AB_MERGE_C R7, R19, R18, RZ ;  /* 0x000000121307723e */ /* 0x000fe200048060ff */
[C---:B------:R-:W-:Y:S01]  /*95e0*/  FFMA R29, R49.reuse, R75, R29 ;  /* 0x0000004b311d7223 */ /* 0x040fe2000000001d */
[----:B------:R-:W-:Y:S01]  /*95f0*/  FFMA R30, R49, R76, R30 ;  /* 0x0000004c311e7223 */ /* 0x000fe2000000001e */
[----:B------:R-:W-:Y:S01]  /*9600*/  F2FP.SATFINITE.E5M2.F32.PACK_AB_MERGE_C R22, R23, R22, RZ ;  /* 0x000000161716723e */ /* 0x000fe200048060ff */
[----:B------:R-:W-:Y:S01]  /*9610*/  FFMA R35, R49, R77, R35 ;  /* 0x0000004d31237223 */ /* 0x000fe20000000023 */
[----:B------:R-:W-:Y:S02]  /*9620*/  F2FP.SATFINITE.E5M2.F32.PACK_AB_MERGE_C R6, R13, R12, R14 ;  /* 0x0000000c0d06723e */ /* 0x000fe4000480600e */
[----:B------:R-:W-:Y:S02]  /*9630*/  F2FP.SATFINITE.E5M2.F32.PACK_AB_MERGE_C R7, R17, R16, R7 ;  /* 0x000000101107723e */ /* 0x000fe40004806007 */
[----:B------:R-:W-:Y:S02]  /*9640*/  F2FP.SATFINITE.E5M2.F32.PACK_AB_MERGE_C R20, R21, R20, R22 ;  /* 0x000000141514723e */ /* 0x000fe40004806016 */
[----:B------:R-:W-:Y:S01]  /*9650*/  F2FP.SATFINITE.E5M2.F32.PACK_AB_MERGE_C R3, R27, R3, RZ ;  /* 0x000000031b03723e */ /* 0x000fe200048060ff */
[----:B------:R1:W-:Y:S01]  /*9660*/  STS.128 [R100+UR49+0x5200], R4 ;  /* 0x0052000464007988 */ /* 0x0003e20008000c31 */
[----:B------:R-:W-:Y:S02]  /*9670*/  F2FP.SATFINITE.E5M2.F32.PACK_AB_MERGE_C R22, R31, R26, RZ ;  /* 0x0000001a1f16723e */ /* 0x000fe400048060ff */
[----:B------:R-:W-:Y:S02]  /*9680*/  F2FP.SATFINITE.E5M2.F32.PACK_AB_MERGE_C R23, R35, R30, RZ ;  /* 0x0000001e2317723e */ /* 0x000fe400048060ff */
[----:B------:R-:W-:Y:S02]  /*9690*/  F2FP.SATFINITE.E5M2.F32.PACK_AB_MERGE_C R21, R2, R0, R3 ;  /* 0x000000000215723e */ /* 0x000fe40004806003 */
[----:B------:R-:W-:Y:S02]  /*96a0*/  F2FP.SATFINITE.E5M2.F32.PACK_AB_MERGE_C R22, R25, R24, R22 ;  /* 0x000000181916723e */ /* 0x000fe40004806016 */
[----:B------:R-:W-:Y:S02]  /*96b0*/  F2FP.SATFINITE.E5M2.F32.PACK_AB_MERGE_C R23, R29, R28, R23 ;  /* 0x0000001c1d17723e */ /* 0x000fe40004806017 */
[----:B------:R-:W-:Y:S03]  /*96c0*/  IADD3 R45, PT, PT, R45, 0x1, RZ ;  /* 0x000000012d2d7810 */ /* 0x000fe60007ffe0ff */
        /* <DEDUP_REMOVED lines=23> */
.L_x_142:
[----:B------:R-:W-:Y:S05]  /*9840*/  BSYNC.RECONVERGENT B0 ;  /* 0x0000000000007941 */ /* 0x000fea0003800200 */
.L_x_141:
[----:B------:R-:W-:Y:S01]  /*9850*/  BAR.SYNC.DEFER_BLOCKING 0x1, 0x80 ;  /* 0x0042000000007b1d */ /* 0x000fe20000010000 */
[----:B------:R-:W-:Y:S01]  /*9860*/  ISETP.NE.AND P2, PT, R110, RZ, PT ;  /* 0x000000ff6e00720c */ /* 0x000fe20003f45270 */
[----:B------:R-:W-:Y:S01]  /*9870*/  IMAD.IADD R15, R43, 0x1, R94 ;  /* 0x000000012b0f7824 */ /* 0x000fe200078e025e */
[----:B------:R-:W-:Y:S01]  /*9880*/  ISETP.NE.AND P0, PT, R112, 0x2, PT ;  /* 0x000000027000780c */ /* 0x000fe20003f05270 */
[----:B------:R-:W-:Y:S01]  /*9890*/  IMAD.IADD R14, R44, 0x1, R95 ;  /* 0x000000012c0e7824 */ /* 0x000fe200078e025f */
[----:B------:R-:W-:Y:S02]  /*98a0*/  ISETP.NE.AND P1, PT, R45, 0x4, PT ;  /* 0x000000042d00780c */ /* 0x000fe40003f25270 */
[----:B------:R-:W-:Y:S02]  /*98b0*/  SEL R2, RZ, 0x1, P0 ;  /* 0x00000001ff027807 */ /* 0x000fe40000000000 */
[----:B------:R-:W-:Y:S02]  /*98c0*/  SEL R0, RZ, 0x1, P1 ;  /* 0x00000001ff007807 */ /* 0x000fe40000800000 */
[----:B------:R-:W-:Y:S02]  /*98d0*/  LOP3.LUT R106, R106, R2, RZ, 0x3c, !PT ;  /* 0x000000026a6a7212 */ /* 0x000fe400078e3cff */
[----:B------:R-:W-:Y:S02]  /*98e0*/  LOP3.LUT R107, R107, R0, RZ, 0x3c, !PT ;  /* 0x000000006b6b7212 */ /* 0x000fe400078e3cff */
[----:B------:R-:W-:Y:S02]  /*98f0*/  @P2 R2UR UR36, R103 ;  /* 0x00000000672422ca */ /* 0x000fe400000e0000 */
[----:B------:R-:W-:Y:S02]  /*9900*/  SEL R112, R112, RZ, P0 ;  /* 0x000000ff70707207 */ /* 0x000fe40000000000 */
[----:B------:R-:W-:Y:S01]  /*9910*/  SEL R45, R45, RZ, P1 ;  /* 0x000000ff2d2d7207 */ /* 0x000fe20000800000 */
[----:B------:R-:W-:Y:S10]  /*9920*/  @P2 BRA `(.L_x_143) ;  /* 0xffffffb800fc2947 */ /* 0x000ff4000383ffff */
[----:B------:R-:W-:Y:S05]  /*9930*/  EXIT ;  /* 0x000000000000794d */ /* 0x000fea0003800000 */
.L_x_24:
[----:B--2---:R2:W4:Y:S02]  /*9940*/  SYNCS.PHASECHK.TRANS64.TRYWAIT P0, [R2+URZ+0x110], R3 ;  /* 0x00011003020075a7 */ /* 0x00452400080011ff */
[----:B----4-:R-:W-:Y:S05]  /*9950*/  @!P0 NANOSLEEP.SYNCS 0x989680 ;  /* 0x009896800000895d */ /* 0x010fea0003900000 */
[----:B------:R-:W4:Y:S02]  /*9960*/  @!P0 SYNCS.PHASECHK.TRANS64 P0, [R2+URZ+0x110], R3 ;  /* 0x00011003020085a7 */ /* 0x000f2400080010ff */
[----:B----4-:R-:W-:Y:S05]  /*9970*/  @!P0 BRA `(.L_x_24) ;  /* 0xfffffffc00f08947 */ /* 0x010fea000383ffff */
[----:B------:R-:W-:Y:S05]  /*9980*/  BRA `(.L_x_144) ;  /* 0xffffff7c00a87947 */ /* 0x000fea000383ffff */
.L_x_27:
[----:B------:R-:W-:-:S07]  /*9990*/  MOV R2, UR33 ;  /* 0x0000002100027c02 */ /* 0x000fce0008000f00 */
.L_x_145:
[----:B-1----:R1:W2:Y:S02]  /*99a0*/  SYNCS.PHASECHK.TRANS64.TRYWAIT P0, [R2+URZ+0x28], R4 ;  /* 0x00002804020075a7 */ /* 0x0022a400080011ff */
[----:B--2---:R-:W-:Y:S05]  /*99b0*/  @!P0 NANOSLEEP.SYNCS 0x989680 ;  /* 0x009896800000895d */ /* 0x004fea0003900000 */
[----:B------:R-:W2:Y:S02]  /*99c0*/  @!P0 SYNCS.PHASECHK.TRANS64 P0, [R2+URZ+0x28], R4 ;  /* 0x00002804020085a7 */ /* 0x000ea400080010ff */
[----:B--2---:R-:W-:Y:S05]  /*99d0*/  @!P0 BRA `(.L_x_145) ;  /* 0xfffffffc00f08947 */ /* 0x004fea000383ffff */
[----:B------:R-:W-:Y:S05]  /*99e0*/  BRA `(.L_x_26) ;  /* 0xffffff8000107947 */ /* 0x000fea000383ffff */
.L_x_34:
[----:B-1----:R-:W-:-:S07]  /*99f0*/  MOV R2, UR17 ;  /* 0x0000001100027c02 */ /* 0x002fce0008000f00 */
.L_x_146:
[----:B-1----:R1:W2:Y:S02]  /*9a00*/  SYNCS.PHASECHK.TRANS64.TRYWAIT P0, [R2+URZ+0x28], R4 ;  /* 0x00002804020075a7 */ /* 0x0022a400080011ff */
[----:B--2---:R-:W-:Y:S05]  /*9a10*/  @!P0 NANOSLEEP.SYNCS 0x989680 ;  /* 0x009896800000895d */ /* 0x004fea0003900000 */
[----:B------:R-:W2:Y:S02]  /*9a20*/  @!P0 SYNCS.PHASECHK.TRANS64 P0, [R2+URZ+0x28], R4 ;  /* 0x00002804020085a7 */ /* 0x000ea400080010ff */
[----:B--2---:R-:W-:Y:S05]  /*9a30*/  @!P0 BRA `(.L_x_146) ;  /* 0xfffffffc00f08947 */ /* 0x004fea000383ffff */
[----:B------:R-:W-:Y:S05]  /*9a40*/  BRA `(.L_x_33) ;  /* 0xffffff8000cc7947 */ /* 0x000fea000383ffff */
.L_x_39:
[----:B-1----:R1:W2:Y:S02]  /*9a50*/  SYNCS.PHASECHK.TRANS64.TRYWAIT P0, [R2+URZ+0xa0], R3 ;  /* 0x0000a003020075a7 */ /* 0x0022a400080011ff */
[----:B--2---:R-:W-:Y:S05]  /*9a60*/  @!P0 NANOSLEEP.SYNCS 0x989680 ;  /* 0x009896800000895d */ /* 0x004fea0003900000 */
[----:B------:R-:W2:Y:S02]  /*9a70*/  @!P0 SYNCS.PHASECHK.TRANS64 P0, [R2+URZ+0xa0], R3 ;  /* 0x0000a003020085a7 */ /* 0x000ea400080010ff */
[----:B--2---:R-:W-:Y:S05]  /*9a80*/  @!P0 BRA `(.L_x_39) ;  /* 0xfffffffc00f08947 */ /* 0x004fea000383ffff */
[----:B------:R-:W-:Y:S05]  /*9a90*/  BRA `(.L_x_147) ;  /* 0xffffff8400707947 */ /* 0x000fea000383ffff */
.L_x_43:
[----:B---3--:R-:W-:-:S07]  /*9aa0*/  MOV R0, UR4 ;  /* 0x0000000400007c02 */ /* 0x008fce0008000f00 */
.L_x_148:
[----:B-1----:R1:W2:Y:S02]  /*9ab0*/  SYNCS.PHASECHK.TRANS64.TRYWAIT P0, [R0+URZ], R2 ;  /* 0x00000002000075a7 */ /* 0x0022a400080011ff */
[----:B--2---:R-:W-:Y:S05]  /*9ac0*/  @!P0 NANOSLEEP.SYNCS 0x989680 ;  /* 0x009896800000895d */ /* 0x004fea0003900000 */
[----:B------:R-:W2:Y:S02]  /*9ad0*/  @!P0 SYNCS.PHASECHK.TRANS64 P0, [R0+URZ], R2 ;  /* 0x00000002000085a7 */ /* 0x000ea400080010ff */
[----:B--2---:R-:W-:Y:S05]  /*9ae0*/  @!P0 BRA `(.L_x_148) ;  /* 0xfffffffc00f08947 */ /* 0x004fea000383ffff */
[----:B------:R-:W-:Y:S05]  /*9af0*/  BRA `(.L_x_149) ;  /* 0xffffff8800e07947 */ /* 0x000fea000383ffff */
.L_x_44:
[----:B---3--:R-:W-:-:S07]  /*9b00*/  MOV R0, UR4 ;  /* 0x0000000400007c02 */ /* 0x008fce0008000f00 */
.L_x_150:
[----:B-1----:R1:W2:Y:S02]  /*9b10*/  SYNCS.PHASECHK.TRANS64.TRYWAIT P0, [R0+URZ], R3 ;  /* 0x00000003000075a7 */ /* 0x0022a400080011ff */
[----:B--2---:R-:W-:Y:S05]  /*9b20*/  @!P0 NANOSLEEP.SYNCS 0x989680 ;  /* 0x009896800000895d */ /* 0x004fea0003900000 */
[----:B------:R-:W2:Y:S02]  /*9b30*/  @!P0 SYNCS.PHASECHK.TRANS64 P0, [R0+URZ], R3 ;  /* 0x00000003000085a7 */ /* 0x000ea400080010ff */
[----:B--2---:R-:W-:Y:S05]  /*9b40*/  @!P0 BRA `(.L_x_150) ;  /* 0xfffffffc00f08947 */ /* 0x004fea000383ffff */
[----:B------:R-:W-:Y:S05]  /*9b50*/  BRA `(.L_x_151) ;  /* 0xffffff8800ec7947 */ /* 0x000fea000383ffff */
.L_x_45:
[----:B---3--:R-:W-:-:S07]  /*9b60*/  MOV R0, UR4 ;  /* 0x0000000400007c02 */ /* 0x008fce0008000f00 */
.L_x_152:
[----:B-1----:R1:W2:Y:S02]  /*9b70*/  SYNCS.PHASECHK.TRANS64.TRYWAIT P0, [R0+URZ], R3 ;  /* 0x00000003000075a7 */ /* 0x0022a400080011ff */
[----:B--2---:R-:W-:Y:S05]  /*9b80*/  @!P0 NANOSLEEP.SYNCS 0x989680 ;  /* 0x009896800000895d */ /* 0x004fea0003900000 */
[----:B------:R-:W2:Y:S02]  /*9b90*/  @!P0 SYNCS.PHASECHK.TRANS64 P0, [R0+URZ], R3 ;  /* 0x00000003000085a7 */ /* 0x000ea400080010ff */
[----:B--2---:R-:W-:Y:S05]  /*9ba0*/  @!P0 BRA `(.L_x_152) ;  /* 0xfffffffc00f08947 */ /* 0x004fea000383ffff */
[----:B------:R-:W-:Y:S05]  /*9bb0*/  BRA `(.L_x_153) ;  /* 0xffffff8800f87947 */ /* 0x000fea000383ffff */
.L_x_46:
[----:B---3--:R-:W-:-:S07]  /*9bc0*/  MOV R0, UR4 ;  /* 0x0000000400007c02 */ /* 0x008fce0008000f00 */
.L_x_154:
[----:B-1----:R1:W2:Y:S02]  /*9bd0*/  SYNCS.PHASECHK.TRANS64.TRYWAIT P0, [R0+URZ], R3 ;  /* 0x00000003000075a7 */ /* 0x0022a400080011ff */
[----:B--2---:R-:W-:Y:S05]  /*9be0*/  @!P0 NANOSLEEP.SYNCS 0x989680 ;  /* 0x009896800000895d */ /* 0x004fea0003900000 */
[----:B------:R-:W2:Y:S02]  /*9bf0*/  @!P0 SYNCS.PHASECHK.TRANS64 P0, [R0+URZ], R3 ;  /* 0x00000003000085a7 */ /* 0x000ea400080010ff */
[----:B--2---:R-:W-:Y:S05]  /*9c00*/  @!P0 BRA `(.L_x_154) ;  /* 0xfffffffc00f08947 */ /* 0x004fea000383ffff */
[----:B------:R-:W-:Y:S05]  /*9c10*/  BRA `(.L_x_155) ;  /* 0xffffff8c00047947 */ /* 0x000fea000383ffff */
.L_x_49:
[----:B-1----:R1:W2:Y:S02]  /*9c20*/  SYNCS.PHASECHK.TRANS64.TRYWAIT P0, [R0+URZ+0x100], R4 ;  /* 0x00010004000075a7 */ /* 0x0022a400080011ff */
[----:B--2---:R-:W-:Y:S05]  /*9c30*/  @!P0 NANOSLEEP.SYNCS 0x989680 ;  /* 0x009896800000895d */ /* 0x004fea0003900000 */
[----:B------:R-:W2:Y:S02]  /*9c40*/  @!P0 SYNCS.PHASECHK.TRANS64 P0, [R0+URZ+0x100], R4 ;  /* 0x00010004000085a7 */ /* 0x000ea400080010ff */
[----:B--2---:R-:W-:Y:S05]  /*9c50*/  @!P0 BRA `(.L_x_49) ;  /* 0xfffffffc00f08947 */ /* 0x004fea000383ffff */
[----:B------:R-:W-:Y:S05]  /*9c60*/  BRA `(.L_x_156) ;  /* 0xffffff8c00647947 */ /* 0x000fea000383ffff */
.L_x_50:
[----:B------:R-:W-:-:S07]  /*9c70*/  MOV R0, UR5 ;  /* 0x0000000500007c02 */ /* 0x000fce0008000f00 */
.L_x_157:
[----:B-1----:R1:W2:Y:S02]  /*9c80*/  SYNCS.PHASECHK.TRANS64.TRYWAIT P0, [R0+URZ+0xb0], R5 ;  /* 0x0000b005000075a7 */ /* 0x0022a400080011ff */
[----:B--2---:R-:W-:Y:S05]  /*9c90*/  @!P0 NANOSLEEP.SYNCS 0x989680 ;  /* 0x009896800000895d */ /* 0x004fea0003900000 */
[----:B------:R-:W2:Y:S02]  /*9ca0*/  @!P0 SYNCS.PHASECHK.TRANS64 P0, [R0+URZ+0xb0], R5 ;  /* 0x0000b005000085a7 */ /* 0x000ea400080010ff */
[----:B--2---:R-:W-:Y:S05]  /*9cb0*/  @!P0 BRA `(.L_x_157) ;  /* 0xfffffffc00f08947 */ /* 0x004fea000383ffff */
[----:B------:R-:W-:Y:S05]  /*9cc0*/  BRA `(.L_x_158) ;  /* 0xffffff8c00747947 */ /* 0x000fea000383ffff */
.L_x_51:
[----:B-1----:R1:W2:Y:S02]  /*9cd0*/  SYNCS.PHASECHK.TRANS64.TRYWAIT P1, [R0+URZ+0xa0], R4 ;  /* 0x0000a004000075a7 */ /* 0x0022a400080211ff */
[----:B--2---:R-:W-:Y:S05]  /*9ce0*/  @!P1 NANOSLEEP.SYNCS 0x989680 ;  /* 0x009896800000995d */ /* 0x004fea0003900000 */
[----:B------:R-:W2:Y:S02]  /*9cf0*/  @!P1 SYNCS.PHASECHK.TRANS64 P1, [R0+URZ+0xa0], R4 ;  /* 0x0000a004000095a7 */ /* 0x000ea400080210ff */
[----:B--2---:R-:W-:Y:S05]  /*9d00*/  @!P1 BRA `(.L_x_51) ;  /* 0xfffffffc00f09947 */ /* 0x004fea000383ffff */
[----:B------:R-:W-:Y:S05]  /*9d10*/  BRA `(.L_x_159) ;  /* 0xffffff8c00a47947 */ /* 0x000fea000383ffff */
.L_x_54:
[----:B------:R-:W-:-:S07]  /*9d20*/  MOV R0, UR5 ;  /* 0x0000000500007c02 */ /* 0x000fce0008000f00 */
.L_x_160:
[----:B-1----:R1:W2:Y:S02]  /*9d30*/  SYNCS.PHASECHK.TRANS64.TRYWAIT P0, [R0+URZ+0xb0], R2 ;  /* 0x0000b002000075a7 */ /* 0x0022a400080011ff */
[----:B--2---:R-:W-:Y:S05]  /*9d40*/  @!P0 NANOSLEEP.SYNCS 0x989680 ;  /* 0x009896800000895d */ /* 0x004fea0003900000 */
[----:B------:R-:W2:Y:S02]  /*9d50*/  @!P0 SYNCS.PHASECHK.TRANS64 P0, [R0+URZ+0xb0], R2 ;  /* 0x0000b002000085a7 */ /* 0x000ea400080010ff */
[----:B--2---:R-:W-:Y:S05]  /*9d60*/  @!P0 BRA `(.L_x_160) ;  /* 0xfffffffc00f08947 */ /* 0x004fea000383ffff */
[----:B------:R-:W-:Y:S05]  /*9d70*/  BRA `(.L_x_53) ;  /* 0xffffff8c00f87947 */ /* 0x000fea000383ffff */
.L_x_63:
[----:B-1----:R-:W-:-:S04]  /*9d80*/  MOV R4, UR6 ;  /* 0x0000000600047c02 */ /* 0x002fc80008000f00 */
[----:B------:R1:W2:Y:S03]  /*9d90*/  SYNCS.PHASECHK.TRANS64.TRYWAIT P0, [R4+URZ+0x8], R5 ;  /* 0x00000805040075a7 */ /* 0x0002a600080011ff */
[----:B--2---:R-:W-:Y:S05]  /*9da0*/  @!P0 NANOSLEEP.SYNCS 0x989680 ;  /* 0x009896800000895d */ /* 0x004fea0003900000 */
[----:B------:R-:W2:Y:S02]  /*9db0*/  @!P0 SYNCS.PHASECHK.TRANS64 P0, [R4+URZ+0x8], R5 ;  /* 0x00000805040085a7 */ /* 0x000ea400080010ff */
[----:B--2---:R-:W-:Y:S05]  /*9dc0*/  @!P0 BRA `(.L_x_63) ;  /* 0xfffffffc00ec8947 */ /* 0x004fea000383ffff */
[----:B------:R-:W-:Y:S05]  /*9dd0*/  BRA `(.L_x_62) ;  /* 0xffffff9000ac7947 */ /* 0x000fea000383ffff */
.L_x_65:
[----:B------:R-:W-:Y:S01]  /*9de0*/  BSSY B0, `(.L_x_161) ;  /* 0x0000006000007945 */ /* 0x000fe20003800000 */
[----:B------:R-:W-:-:S07]  /*9df0*/  MOV R15, 0xffffffff ;  /* 0xffffffff000f7802 */ /* 0x000fce0000000f00 */
[----:B-1---5:R-:W-:Y:S05]  /*9e00*/  WARPSYNC.COLLECTIVE R15, `(.L_x_162) ;  /* 0x000000000f0c7348 */ /* 0x022fea0003c00000 */
[----:B------:R-:W-:Y:S02]  /*9e10*/  ELECT P6, UR79, PT ;  /* 0x00000000004f782f */ /* 0x000fe400038c0000 */
[----:B------:R-:W-:Y:S01]  /*9e20*/  MOV R14, UR79 ;  /* 0x0000004f000e7c02 */ /* 0x000fe20008000f00 */
[----:B-1---5:R-:W-:Y:S10]  /*9e30*/  ENDCOLLECTIVE ;  /* 0x000000000000791b */ /* 0x022ff40003800000 */
.L_x_162:
[----:B------:R-:W-:Y:S05]  /*9e40*/  BSYNC B0 ;  /* 0x0000000000007941 */ /* 0x000fea0003800000 */
.L_x_161:
[----:B------:R-:W-:Y:S05]  /*9e50*/  BRA `(.L_x_163) ;  /* 0xffffff9000dc7947 */ /* 0x000fea000383ffff */
.L_x_67:
[----:B-1----:R-:W-:-:S04]  /*9e60*/  MOV R2, UR6 ;  /* 0x0000000600027c02 */ /* 0x002fc80008000f00 */
[----:B------:R1:W2:Y:S03]  /*9e70*/  SYNCS.PHASECHK.TRANS64.TRYWAIT P0, [R2+URZ+0x8], R3 ;  /* 0x00000803020075a7 */ /* 0x0002a600080011ff */
[----:B--2---:R-:W-:Y:S05]  /*9e80*/  @!P0 NANOSLEEP.SYNCS 0x989680 ;  /* 0x009896800000895d */ /* 0x004fea0003900000 */
[----:B------:R-:W2:Y:S02]  /*9e90*/  @!P0 SYNCS.PHASECHK.TRANS64 P0, [R2+URZ+0x8], R3 ;  /* 0x00000803020085a7 */ /* 0x000ea400080010ff */
[----:B--2---:R-:W-:Y:S05]  /*9ea0*/  @!P0 BRA `(.L_x_67) ;  /* 0xfffffffc00ec8947 */ /* 0x004fea000383ffff */
[----:B------:R-:W-:Y:S05]  /*9eb0*/  BRA `(.L_x_66) ;  /* 0xffffff9000e07947 */ /* 0x000fea000383ffff */
.L_x_68:
[----:B-1----:R1:W2:Y:S02]  /*9ec0*/  SYNCS.PHASECHK.TRANS64.TRYWAIT P0, [R0+URZ+0xa0], R4 ;  /* 0x0000a004000075a7 */ /* 0x0022a400080011ff */
[----:B--2---:R-:W-:Y:S05]  /*9ed0*/  @!P0 NANOSLEEP.SYNCS 0x989680 ;  /* 0x009896800000895d */ /* 0x004fea0003900000 */
[----:B------:R-:W2:Y:S02]  /*9ee0*/  @!P0 SYNCS.PHASECHK.TRANS64 P0, [R0+URZ+0xa0], R4 ;  /* 0x0000a004000085a7 */ /* 0x000ea400080010ff */
[----:B--2---:R-:W-:Y:S05]  /*9ef0*/  @!P0 BRA `(.L_x_68) ;  /* 0xfffffffc00f08947 */ /* 0x004fea000383ffff */
[----:B------:R-:W-:Y:S05]  /*9f00*/  BRA `(.L_x_164) ;  /* 0xffffff9400b47947 */ /* 0x000fea000383ffff */
.L_x_70:
[----:B------:R-:W-:-:S07]  /*9f10*/  MOV R0, UR11 ;  /* 0x0000000b00007c02 */ /* 0x000fce0008000f00 */
.L_x_165:
[----:B-1----:R1:W2:Y:S02]  /*9f20*/  SYNCS.PHASECHK.TRANS64.TRYWAIT P0, [R0+URZ+0xe0], R4 ;  /* 0x0000e004000075a7 */ /* 0x0022a400080011ff */
[----:B--2---:R-:W-:Y:S05]  /*9f30*/  @!P0 NANOSLEEP.SYNCS 0x989680 ;  /* 0x009896800000895d */ /* 0x004fea0003900000 */
[----:B------:R-:W2:Y:S02]  /*9f40*/  @!P0 SYNCS.PHASECHK.TRANS64 P0, [R0+URZ+0xe0], R4 ;  /* 0x0000e004000085a7 */ /* 0x000ea400080010ff */
[----:B--2---:R-:W-:Y:S05]  /*9f50*/  @!P0 BRA `(.L_x_165) ;  /* 0xfffffffc00f08947 */ /* 0x004fea000383ffff */
[----:B------:R-:W-:Y:S05]  /*9f60*/  BRA `(.L_x_166) ;  /* 0xffffff9400fc7947 */ /* 0x000fea000383ffff */
.L_x_73:
[----:B------:R-:W-:Y:S07]  /*9f70*/  MOV R0, UR9 ;  /* 0x0000000900007c02 */ /* 0x000fee0008000f00 */
.L_x_167:
[----:B-1----:R1:W2:Y:S02]  /*9f80*/  SYNCS.PHASECHK.TRANS64.TRYWAIT P0, [R0+URZ], R4 ;  /* 0x00000004000075a7 */ /* 0x0022a400080011ff */
[----:B--2---:R-:W-:Y:S05]  /*9f90*/  @!P0 NANOSLEEP.SYNCS 0x989680 ;  /* 0x009896800000895d */ /* 0x004fea0003900000 */
[----:B------:R-:W2:Y:S02]  /*9fa0*/  @!P0 SYNCS.PHASECHK.TRANS64 P0, [R0+URZ], R4 ;  /* 0x00000004000085a7 */ /* 0x000ea400080010ff */
[----:B--2---:R-:W-:Y:S05]  /*9fb0*/  @!P0 BRA `(.L_x_167) ;  /* 0xfffffffc00f08947 */ /* 0x004fea000383ffff */
[----:B------:R-:W-:Y:S05]  /*9fc0*/  BRA `(.L_x_72) ;  /* 0xffffff9800147947 */ /* 0x000fea000383ffff */
.L_x_77:
[----:B-1----:R-:W-:-:S07]  /*9fd0*/  MOV R0, UR7 ;  /* 0x0000000700007c02 */ /* 0x002fce0008000f00 */
.L_x_168:
[----:B-1----:R1:W2:Y:S02]  /*9fe0*/  SYNCS.PHASECHK.TRANS64.TRYWAIT P0, [R0+URZ], R2 ;  /* 0x00000002000075a7 */ /* 0x0022a400080011ff */
[----:B--2---:R-:W-:Y:S05]  /*9ff0*/  @!P0 NANOSLEEP.SYNCS 0x989680 ;  /* 0x009896800000895d */ /* 0x004fea0003900000 */
[----:B------:R-:W2:Y:S02]  /*a000*/  @!P0 SYNCS.PHASECHK.TRANS64 P0, [R0+URZ], R2 ;  /* 0x00000002000085a7 */ /* 0x000ea400080010ff */
[----:B--2---:R-:W-:Y:S05]  /*a010*/  @!P0 BRA `(.L_x_168) ;  /* 0xfffffffc00f08947 */ /* 0x004fea000383ffff */
[----:B------:R-:W-:Y:S05]  /*a020*/  BRA `(.L_x_169) ;  /* 0xffffff9800cc7947 */ /* 0x000fea000383ffff */
.L_x_78:
[----:B------:R-:W-:-:S07]  /*a030*/  MOV R0, UR7 ;  /* 0x0000000700007c02 */ /* 0x000fce0008000f00 */
.L_x_170:
[----:B-1----:R1:W2:Y:S02]  /*a040*/  SYNCS.PHASECHK.TRANS64.TRYWAIT P0, [R0+URZ], R3 ;  /* 0x00000003000075a7 */ /* 0x0022a400080011ff */
[----:B--2---:R-:W-:Y:S05]  /*a050*/  @!P0 NANOSLEEP.SYNCS 0x989680 ;  /* 0x009896800000895d */ /* 0x004fea0003900000 */
[----:B------:R-:W2:Y:S02]  /*a060*/  @!P0 SYNCS.PHASECHK.TRANS64 P0, [R0+URZ], R3 ;  /* 0x00000003000085a7 */ /* 0x000ea400080010ff */
[----:B--2---:R-:W-:Y:S05]  /*a070*/  @!P0 BRA `(.L_x_170) ;  /* 0xfffffffc00f08947 */ /* 0x004fea000383ffff */
[----:B------:R-:W-:Y:S05]  /*a080*/  BRA `(.L_x_171) ;  /* 0xffffff9800d87947 */ /* 0x000fea000383ffff */
.L_x_79:
[----:B------:R-:W-:-:S07]  /*a090*/  MOV R0, UR7 ;  /* 0x0000000700007c02 */ /* 0x000fce0008000f00 */
.L_x_172:
[----:B-1----:R1:W2:Y:S02]  /*a0a0*/  SYNCS.PHASECHK.TRANS64.TRYWAIT P0, [R0+URZ], R3 ;  /* 0x00000003000075a7 */ /* 0x0022a400080011ff */
[----:B--2---:R-:W-:Y:S05]  /*a0b0*/  @!P0 NANOSLEEP.SYNCS 0x989680 ;  /* 0x009896800000895d */ /* 0x004fea0003900000 */
[----:B------:R-:W2:Y:S02]  /*a0c0*/  @!P0 SYNCS.PHASECHK.TRANS64 P0, [R0+URZ], R3 ;  /* 0x00000003000085a7 */ /* 0x000ea400080010ff */
[----:B--2---:R-:W-:Y:S05]  /*a0d0*/  @!P0 BRA `(.L_x_172) ;  /* 0xfffffffc00f08947 */ /* 0x004fea000383ffff */
[----:B------:R-:W-:Y:S05]  /*a0e0*/  BRA `(.L_x_173) ;  /* 0xffffff9800e47947 */ /* 0x000fea000383ffff */
.L_x_82:
[----:B------:R-:W-:-:S07]  /*a0f0*/  MOV R0, UR8 ;  /* 0x0000000800007c02 */ /* 0x000fce0008000f00 */
.L_x_174:
[----:B-1----:R1:W2:Y:S02]  /*a100*/  SYNCS.PHASECHK.TRANS64.TRYWAIT P1, [R0+URZ+0x120], R2 ;  /* 0x00012002000075a7 */ /* 0x0022a400080211ff */
[----:B--2---:R-:W-:Y:S05]  /*a110*/  @!P1 NANOSLEEP.SYNCS 0x989680 ;  /* 0x009896800000995d */ /* 0x004fea0003900000 */
[----:B------:R-:W2:Y:S02]  /*a120*/  @!P1 SYNCS.PHASECHK.TRANS64 P1, [R0+URZ+0x120], R2 ;  /* 0x00012002000095a7 */ /* 0x000ea400080210ff */
[----:B--2---:R-:W-:Y:S05]  /*a130*/  @!P1 BRA `(.L_x_174) ;  /* 0xfffffffc00f09947 */ /* 0x004fea000383ffff */
[----:B------:R-:W-:Y:S05]  /*a140*/  BRA `(.L_x_175) ;  /* 0xffffff9c00307947 */ /* 0x000fea000383ffff */
.L_x_87:
[----:B--2---:R2:W4:Y:S02]  /*a150*/  SYNCS.PHASECHK.TRANS64.TRYWAIT P0, [R0+URZ+0xa0], R2 ;  /* 0x0000a002000075a7 */ /* 0x00452400080011ff */
[----:B----4-:R-:W-:Y:S05]  /*a160*/  @!P0 NANOSLEEP.SYNCS 0x989680 ;  /* 0x009896800000895d */ /* 0x010fea0003900000 */
[----:B------:R-:W4:Y:S02]  /*a170*/  @!P0 SYNCS.PHASECHK.TRANS64 P0, [R0+URZ+0xa0], R2 ;  /* 0x0000a002000085a7 */ /* 0x000f2400080010ff */
[----:B----4-:R-:W-:Y:S05]  /*a180*/  @!P0 BRA `(.L_x_87) ;  /* 0xfffffffc00f08947 */ /* 0x010fea000383ffff */
[----:B------:R-:W-:Y:S05]  /*a190*/  BRA `(.L_x_176) ;  /* 0xffffffa000447947 */ /* 0x000fea000383ffff */
.L_x_90:
[----:B------:R-:W-:Y:S07]  /*a1a0*/  MOV R0, UR7 ;  /* 0x0000000700007c02 */ /* 0x000fee0008000f00 */
.L_x_177:
[----:B--2---:R2:W4:Y:S02]  /*a1b0*/  SYNCS.PHASECHK.TRANS64.TRYWAIT P0, [R0+URZ+0x98], R2 ;  /* 0x00009802000075a7 */ /* 0x00452400080011ff */
[----:B----4-:R-:W-:Y:S05]  /*a1c0*/  @!P0 NANOSLEEP.SYNCS 0x989680 ;  /* 0x009896800000895d */ /* 0x010fea0003900000 */
[----:B------:R-:W4:Y:S02]  /*a1d0*/  @!P0 SYNCS.PHASECHK.TRANS64 P0, [R0+URZ+0x98], R2 ;  /* 0x00009802000085a7 */ /* 0x000f2400080010ff */
[----:B----4-:R-:W-:Y:S05]  /*a1e0*/  @!P0 BRA `(.L_x_177) ;  /* 0xfffffffc00f08947 */ /* 0x010fea000383ffff */
[----:B------:R-:W-:Y:S05]  /*a1f0*/  BRA `(.L_x_89) ;  /* 0xffffffa400247947 */ /* 0x000fea000383ffff */
.L_x_93:
[----:B------:R-:W-:Y:S07]  /*a200*/  MOV R0, UR7 ;  /* 0x0000000700007c02 */ /* 0x000fee0008000f00 */
.L_x_178:
[----:B-1----:R1:W2:Y:S02]  /*a210*/  SYNCS.PHASECHK.TRANS64.TRYWAIT P0, [R0+URZ+0x70], R14 ;  /* 0x0000700e000075a7 */ /* 0x0022a400080011ff */
[----:B--2---:R-:W-:Y:S05]  /*a220*/  @!P0 NANOSLEEP.SYNCS 0x989680 ;  /* 0x009896800000895d */ /* 0x004fea0003900000 */
[----:B------:R-:W2:Y:S02]  /*a230*/  @!P0 SYNCS.PHASECHK.TRANS64 P0, [R0+URZ+0x70], R14 ;  /* 0x0000700e000085a7 */ /* 0x000ea400080010ff */
[----:B--2---:R-:W-:Y:S05]  /*a240*/  @!P0 BRA `(.L_x_178) ;  /* 0xfffffffc00f08947 */ /* 0x004fea000383ffff */
[----:B------:R-:W-:Y:S05]  /*a250*/  BRA `(.L_x_179) ;  /* 0xffffffa4009c7947 */ /* 0x000fea000383ffff */
.L_x_94:
[----:B------:R-:W-:Y:S07]  /*a260*/  MOV R0, UR7 ;  /* 0x0000000700007c02 */ /* 0x000fee0008000f00 */
.L_x_180:
[----:B-1----:R1:W2:Y:S02]  /*a270*/  SYNCS.PHASECHK.TRANS64.TRYWAIT P0, [R0+URZ+0x78], R14 ;  /* 0x0000780e000075a7 */ /* 0x0022a400080011ff */
[----:B--2---:R-:W-:Y:S05]  /*a280*/  @!P0 NANOSLEEP.SYNCS 0x989680 ;  /* 0x009896800000895d */ /* 0x004fea0003900000 */
[----:B------:R-:W2:Y:S02]  /*a290*/  @!P0 SYNCS.PHASECHK.TRANS64 P0, [R0+URZ+0x78], R14 ;  /* 0x0000780e000085a7 */ /* 0x000ea400080010ff */
[----:B--2---:R-:W-:Y:S05]  /*a2a0*/  @!P0 BRA `(.L_x_180) ;  /* 0xfffffffc00f08947 */ /* 0x004fea000383ffff */
[----:B------:R-:W-:Y:S05]  /*a2b0*/  BRA `(.L_x_181) ;  /* 0xffffffa400f47947 */ /* 0x000fea000383ffff */
.L_x_95:
[----:B------:R-:W-:Y:S07]  /*a2c0*/  MOV R0, UR7 ;  /* 0x0000000700007c02 */ /* 0x000fee0008000f00 */
.L_x_182:
[----:B-1----:R1:W2:Y:S02]  /*a2d0*/  SYNCS.PHASECHK.TRANS64.TRYWAIT P0, [R0+URZ+0x80], R14 ;  /* 0x0000800e000075a7 */ /* 0x0022a400080011ff */
[----:B--2---:R-:W-:Y:S05]  /*a2e0*/  @!P0 NANOSLEEP.SYNCS 0x989680 ;  /* 0x009896800000895d */ /* 0x004fea0003900000 */
[----:B------:R-:W2:Y:S02]  /*a2f0*/  @!P0 SYNCS.PHASECHK.TRANS64 P0, [R0+URZ+0x80], R14 ;  /* 0x0000800e000085a7 */ /* 0x000ea400080010ff */
[----:B--2---:R-:W-:Y:S05]  /*a300*/  @!P0 BRA `(.L_x_182) ;  /* 0xfffffffc00f08947 */ /* 0x004fea000383ffff */
[----:B------:R-:W-:Y:S05]  /*a310*/  BRA `(.L_x_183) ;  /* 0xffffffa800507947 */ /* 0x000fea000383ffff */
.L_x_96:
[----:B------:R-:W-:Y:S07]  /*a320*/  MOV R0, UR7 ;  /* 0x0000000700007c02 */ /* 0x000fee0008000f00 */
.L_x_184:
[----:B-1----:R1:W2:Y:S02]  /*a330*/  SYNCS.PHASECHK.TRANS64.TRYWAIT P0, [R0+URZ+0x88], R14 ;  /* 0x0000880e000075a7 */ /* 0x0022a400080011ff */
[----:B--2---:R-:W-:Y:S05]  /*a340*/  @!P0 NANOSLEEP.SYNCS 0x989680 ;  /* 0x009896800000895d */ /* 0x004fea0003900000 */
[----:B------:R-:W2:Y:S02]  /*a350*/  @!P0 SYNCS.PHASECHK.TRANS64 P0, [R0+URZ+0x88], R14 ;  /* 0x0000880e000085a7 */ /* 0x000ea400080010ff */
[----:B--2---:R-:W-:Y:S05]  /*a360*/  @!P0 BRA `(.L_x_184) ;  /* 0xfffffffc00f08947 */ /* 0x004fea000383ffff */
[----:B------:R-:W-:Y:S05]  /*a370*/  BRA `(.L_x_185) ;  /* 0xffffffa800f07947 */ /* 0x000fea000383ffff */
.L_x_98:
[----:B------:R-:W-:-:S07]  /*a380*/  MOV R0, UR7 ;  /* 0x0000000700007c02 */ /* 0x000fce0008000f00 */
.L_x_186:
[----:B-1----:R1:W4:Y:S02]  /*a390*/  SYNCS.PHASECHK.TRANS64.TRYWAIT P0, [R0+URZ+0x70], R2 ;  /* 0x00007002000075a7 */ /* 0x00232400080011ff */
[----:B----4-:R-:W-:Y:S05]  /*a3a0*/  @!P0 NANOSLEEP.SYNCS 0x989680 ;  /* 0x009896800000895d */ /* 0x010fea0003900000 */
[----:B------:R-:W4:Y:S02]  /*a3b0*/  @!P0 SYNCS.PHASECHK.TRANS64 P0, [R0+URZ+0x70], R2 ;  /* 0x00007002000085a7 */ /* 0x000f2400080010ff */
[----:B----4-:R-:W-:Y:S05]  /*a3c0*/  @!P0 BRA `(.L_x_186) ;  /* 0xfffffffc00f08947 */ /* 0x010fea000383ffff */
[----:B------:R-:W-:Y:S05]  /*a3d0*/  BRA `(.L_x_187) ;  /* 0xffffffac00787947 */ /* 0x000fea000383ffff */
.L_x_99:
[----:B-1----:R-:W-:-:S07]  /*a3e0*/  MOV R0, UR7 ;  /* 0x0000000700007c02 */ /* 0x002fce0008000f00 */
.L_x_188:
[----:B-1----:R1:W4:Y:S02]  /*a3f0*/  SYNCS.PHASECHK.TRANS64.TRYWAIT P0, [R0+URZ+0x78], R2 ;  /* 0x00007802000075a7 */ /* 0x00232400080011ff */
[----:B----4-:R-:W-:Y:S05]  /*a400*/  @!P0 NANOSLEEP.SYNCS 0x989680 ;  /* 0x009896800000895d */ /* 0x010fea0003900000 */
[----:B------:R-:W4:Y:S02]  /*a410*/  @!P0 SYNCS.PHASECHK.TRANS64 P0, [R0+URZ+0x78], R2 ;  /* 0x00007802000085a7 */ /* 0x000f2400080010ff */
[----:B----4-:R-:W-:Y:S05]  /*a420*/  @!P0 BRA `(.L_x_188) ;  /* 0xfffffffc00f08947 */ /* 0x010fea000383ffff */
[----:B------:R-:W-:Y:S05]  /*a430*/  BRA `(.L_x_189) ;  /* 0xffffffac00687947 */ /* 0x000fea000383ffff */
.L_x_100:
[----:B-1----:R-:W-:-:S07]  /*a440*/  MOV R0, UR7 ;  /* 0x0000000700007c02 */ /* 0x002fce0008000f00 */
.L_x_190:
[----:B-1----:R1:W4:Y:S02]  /*a450*/  SYNCS.PHASECHK.TRANS64.TRYWAIT P0, [R0+URZ+0x80], R2 ;  /* 0x00008002000075a7 */ /* 0x00232400080011ff */
[----:B----4-:R-:W-:Y:S05]  /*a460*/  @!P0 NANOSLEEP.SYNCS 0x989680 ;  /* 0x009896800000895d */ /* 0x010fea0003900000 */
[----:B------:R-:W4:Y:S02]  /*a470*/  @!P0 SYNCS.PHASECHK.TRANS64 P0, [R0+URZ+0x80], R2 ;  /* 0x00008002000085a7 */ /* 0x000f2400080010ff */
[----:B----4-:R-:W-:Y:S05]  /*a480*/  @!P0 BRA `(.L_x_190) ;  /* 0xfffffffc00f08947 */ /* 0x010fea000383ffff */
[----:B------:R-:W-:Y:S05]  /*a490*/  BRA `(.L_x_191) ;  /* 0xffffffac00587947 */ /* 0x000fea000383ffff */
.L_x_102:
[----:B--2---:R2:W3:Y:S02]  /*a4a0*/  SYNCS.PHASECHK.TRANS64.TRYWAIT P0, [R0+URZ+0xa0], R2 ;  /* 0x0000a002000075a7 */ /* 0x0044e400080011ff */
[----:B---3--:R-:W-:Y:S05]  /*a4b0*/  @!P0 NANOSLEEP.SYNCS 0x989680 ;  /* 0x009896800000895d */ /* 0x008fea0003900000 */
[----:B------:R-:W3:Y:S02]  /*a4c0*/  @!P0 SYNCS.PHASECHK.TRANS64 P0, [R0+URZ+0xa0], R2 ;  /* 0x0000a002000085a7 */ /* 0x000ee400080010ff */
[----:B---3--:R-:W-:Y:S05]  /*a4d0*/  @!P0 BRA `(.L_x_102) ;  /* 0xfffffffc00f08947 */ /* 0x008fea000383ffff */
[----:B------:R-:W-:Y:S05]  /*a4e0*/  BRA `(.L_x_192) ;  /* 0xffffffb000207947 */ /* 0x000fea000383ffff */
.L_x_113:
[----:B-1----:R1:W2:Y:S02]  /*a4f0*/  SYNCS.PHASECHK.TRANS64.TRYWAIT P1, [R3+URZ+0x50], R0 ;  /* 0x00005000030075a7 */ /* 0x0022a400080211ff */
[----:B--2---:R-:W-:Y:S05]  /*a500*/  @!P1 NANOSLEEP.SYNCS 0x989680 ;  /* 0x009896800000995d */ /* 0x004fea0003900000 */
[----:B------:R-:W2:Y:S02]  /*a510*/  @!P1 SYNCS.PHASECHK.TRANS64 P1, [R3+URZ+0x50], R0 ;  /* 0x00005000030095a7 */ /* 0x000ea400080210ff */
[----:B--2---:R-:W-:Y:S05]  /*a520*/  @!P1 BRA `(.L_x_113) ;  /* 0xfffffffc00f09947 */ /* 0x004fea000383ffff */
[----:B------:R-:W-:Y:S05]  /*a530*/  BRA `(.L_x_112) ;  /* 0xffffffbc00387947 */ /* 0x000fea000383ffff */
.L_x_115:
[----:B-1----:R1:W2:Y:S02]  /*a540*/  SYNCS.PHASECHK.TRANS64.TRYWAIT P0, [R111+URZ+0xc0], R4 ;  /* 0x0000c0046f0075a7 */ /* 0x0022a400080011ff */
[----:B--2---:R-:W-:Y:S05]  /*a550*/  @!P0 NANOSLEEP.SYNCS 0x989680 ;  /* 0x009896800000895d */ /* 0x004fea0003900000 */
[----:B------:R-:W2:Y:S02]  /*a560*/  @!P0 SYNCS.PHASECHK.TRANS64 P0, [R111+URZ+0xc0], R4 ;  /* 0x0000c0046f0085a7 */ /* 0x000ea400080010ff */
[----:B--2---:R-:W-:Y:S05]  /*a570*/  @!P0 BRA `(.L_x_115) ;  /* 0xfffffffc00f08947 */ /* 0x004fea000383ffff */
[----:B------:R-:W-:Y:S05]  /*a580*/  BRA `(.L_x_114) ;  /* 0xffffffbc008c7947 */ /* 0x000fea000383ffff */
.L_x_123:
[----:B--2---:R2:W3:Y:S02]  /*a590*/  SYNCS.PHASECHK.TRANS64.TRYWAIT P0, [R0+URZ+0x50], R3 ;  /* 0x00005003000075a7 */ /* 0x0044e400080011ff */
[----:B---3--:R-:W-:Y:S05]  /*a5a0*/  @!P0 NANOSLEEP.SYNCS 0x989680 ;  /* 0x009896800000895d */ /* 0x008fea0003900000 */
[----:B------:R-:W3:Y:S02]  /*a5b0*/  @!P0 SYNCS.PHASECHK.TRANS64 P0, [R0+URZ+0x50], R3 ;  /* 0x00005003000085a7 */ /* 0x000ee400080010ff */
[----:B---3--:R-:W-:Y:S05]  /*a5c0*/  @!P0 BRA `(.L_x_123) ;  /* 0xfffffffc00f08947 */ /* 0x008fea000383ffff */
[----:B------:R-:W-:Y:S05]  /*a5d0*/  BRA `(.L_x_122) ;  /* 0xffffffc800907947 */ /* 0x000fea000383ffff */
.L_x_131:
[----:B--2---:R2:W3:Y:S02]  /*a5e0*/  SYNCS.PHASECHK.TRANS64.TRYWAIT P0, [R0+URZ+0x50], R4 ;  /* 0x00005004000075a7 */ /* 0x0044e400080011ff */
[----:B---3--:R-:W-:Y:S05]  /*a5f0*/  @!P0 NANOSLEEP.SYNCS 0x989680 ;  /* 0x009896800000895d */ /* 0x008fea0003900000 */
[----:B------:R-:W3:Y:S02]  /*a600*/  @!P0 SYNCS.PHASECHK.TRANS64 P0, [R0+URZ+0x50], R4 ;  /* 0x00005004000085a7 */ /* 0x000ee400080010ff */
[----:B---3--:R-:W-:Y:S05]  /*a610*/  @!P0 BRA `(.L_x_131) ;  /* 0xfffffffc00f08947 */ /* 0x008fea000383ffff */
[----:B------:R-:W-:Y:S05]  /*a620*/  BRA `(.L_x_130) ;  /* 0xffffffd400e47947 */ /* 0x000fea000383ffff */
.L_x_139:
[----:B--2---:R2:W3:Y:S02]  /*a630*/  SYNCS.PHASECHK.TRANS64.TRYWAIT P0, [R0+URZ+0x50], R4 ;  /* 0x00005004000075a7 */ /* 0x0044e400080011ff */
[----:B---3--:R-:W-:Y:S05]  /*a640*/  @!P0 NANOSLEEP.SYNCS 0x989680 ;  /* 0x009896800000895d */ /* 0x008fea0003900000 */
[----:B------:R-:W3:Y:S02]  /*a650*/  @!P0 SYNCS.PHASECHK.TRANS64 P0, [R0+URZ+0x50], R4 ;  /* 0x00005004000085a7 */ /* 0x000ee400080010ff */
[----:B---3--:R-:W-:Y:S05]  /*a660*/  @!P0 BRA `(.L_x_139) ;  /* 0xfffffffc00f08947 */ /* 0x008fea000383ffff */
[----:B------:R-:W-:Y:S05]  /*a670*/  BRA `(.L_x_138) ;  /* 0xffffffe400407947 */ /* 0x000fea000383ffff */
        .weak           $__internal_0_$__cuda_sm10x_tcgen05_guardrail_trap_col_being_dealloced_not_returned_by_alloc
        .type           $__internal_0_$__cuda_sm10x_tcgen05_guardrail_trap_col_being_dealloced_not_returned_by_alloc,@function
        .size           $__internal_0_$__cuda_sm10x_tcgen05_guardrail_trap_col_being_dealloced_not_returned_by_alloc,($__internal_1_$__cuda_sm10x_tcgen05_guardrail_trap_phase_invalid_during_alloc - $__internal_0_$__cuda_sm10x_tcgen05_guardrail_trap_col_being_dealloced_not_returned_by_alloc)
$__internal_0_$__cuda_sm10x_tcgen05_guardrail_trap_col_being_dealloced_not_returned_by_alloc:
[----:B------:R-:W-:Y:S05]  /*a680*/  BPT.TRAP 0x1 ;  /* 0x000000040000795c */ /* 0x000fea0000300000 */
[----:B------:R-:W-:-:S04]  /*a690*/  HFMA2 R3, -RZ, RZ, 0, 0 ;  /* 0x00000000ff037431 */ /* 0x000fc800000001ff */
[----:B------:R-:W-:Y:S05]  /*a6a0*/  RET.REL.NODEC R2 `(_ZN7cutlass13device_kernelINS_4gemm6kernel13GemmUniversalIN4cute5tupleIJiiiiEEENS1_10collective13CollectiveMmaINS1_35MainloopSm100TmaUmmaWarpSpecializedILi5ELi2ELi4ENS5_IJNS4_1CILi2EEENSA_ILi1EEESC_EEEEENS5_IJNSA_ILi128EEENSA_ILi256EEENSA_ILi32EEEEEENS_12float_e5m2_tENS5_IJlSC_lEEESJ_SK_NS4_8TiledMMAINS4_8MMA_AtomIJNS4_10MMA_TraitsINS4_25SM100_MMA_F8F6F4_2x1SM_SSEJSJ_SJ_fSF_SG_NS4_17integral_constantINS4_4UMMA5MajorELSR_0EEESS_NSP_INSQ_7ScaleInELST_0EEESU_EEEEEENS4_6LayoutINS5_IJSC_SC_SC_EEENS5_IJNSA_ILi0EEESZ_SZ_EEEEENS5_IJNS4_10UnderscoreES12_S12_EEEEENS4_18SM100_TMA_2SM_LOADENS4_14ComposedLayoutINS4_7SwizzleILi1ELi4ELi3EEENS4_18smem_ptr_flag_bitsILi8EEENSX_INS5_IJNSA_ILi8EEESH_EEENS5_IJSH_SC_EEEEEEEvNS4_8identityES15_S1F_vS1G_EENS_8epilogue10collective18CollectiveEpilogueINS1I_23Sm100TmaWarpSpecializedILi4ELi2ELi32ELb0ELb0EEEJNS5_IJNSA_ILi64EEESG_SH_EEENS5_IJNSX_IS1N_SC_EENSX_INS5_IJSH_SB_EEENS5_IJSC_SF_EEEEEEEESJ_SK_SJ_SK_NS1I_6fusion15FusionCallbacksIS1M_NS1U_17LinearCombinationISJ_fSJ_fLNS_15FloatRoundStyleE2EEES1O_S1T_JEEENS4_5SM1004TMEM4LOAD26SM100_TMEM_LOAD_32dp32b32xENS4_13SM90_TMA_LOADES1F_NS4_39AutoVectorizingCopyWithAssumedAlignmentILi128EEENS4_14SM90_TMA_STOREES1F_S26_S26_EEEvvEEEEvNT_6ParamsE) ;  /* 0xffffff5802547950 */ /* 0x000fea0003c3ffff */
        .weak           $__internal_1_$__cuda_sm10x_tcgen05_guardrail_trap_phase_invalid_during_alloc
        .type           $__internal_1_$__cuda_sm10x_tcgen05_guardrail_trap_phase_invalid_during_alloc,@function
        .size           $__internal_1_$__cuda_sm10x_tcgen05_guardrail_trap_phase_invalid_during_alloc,($__internal_2_$__cuda_sm10x_tcgen05_guardrail_trap_unallocated_columns_being_dealloced - $__internal_1_$__cuda_sm10x_tcgen05_guardrail_trap_phase_invalid_during_alloc)
$__internal_1_$__cuda_sm10x_tcgen05_guardrail_trap_phase_invalid_during_alloc:
[----:B------:R-:W-:Y:S05]  /*a6b0*/  BPT.TRAP 0x1 ;  /* 0x000000040000795c */ /* 0x000fea0000300000 */
[----:B------:R-:W-:-:S04]  /*a6c0*/  MOV R3, 0x0 ;  /* 0x0000000000037802 */ /* 0x000fc80000000f00 */
[----:B------:R-:W-:Y:S05]  /*a6d0*/  RET.REL.NODEC R2 `(_ZN7cutlass13device_kernelINS_4gemm6kernel13GemmUniversalIN4cute5tupleIJiiiiEEENS1_10collective13CollectiveMmaINS1_35MainloopSm100TmaUmmaWarpSpecializedILi5ELi2ELi4ENS5_IJNS4_1CILi2EEENSA_ILi1EEESC_EEEEENS5_IJNSA_ILi128EEENSA_ILi256EEENSA_ILi32EEEEEENS_12float_e5m2_tENS5_IJlSC_lEEESJ_SK_NS4_8TiledMMAINS4_8MMA_AtomIJNS4_10MMA_TraitsINS4_25SM100_MMA_F8F6F4_2x1SM_SSEJSJ_SJ_fSF_SG_NS4_17integral_constantINS4_4UMMA5MajorELSR_0EEESS_NSP_INSQ_7ScaleInELST_0EEESU_EEEEEENS4_6LayoutINS5_IJSC_SC_SC_EEENS5_IJNSA_ILi0EEESZ_SZ_EEEEENS5_IJNS4_10UnderscoreES12_S12_EEEEENS4_18SM100_TMA_2SM_LOADENS4_14ComposedLayoutINS4_7SwizzleILi1ELi4ELi3EEENS4_18smem_ptr_flag_bitsILi8EEENSX_INS5_IJNSA_ILi8EEESH_EEENS5_IJSH_SC_EEEEEEEvNS4_8identityES15_S1F_vS1G_EENS_8epilogue10collective18CollectiveEpilogueINS1I_23Sm100TmaWarpSpecializedILi4ELi2ELi32ELb0ELb0EEEJNS5_IJNSA_ILi64EEESG_SH_EEENS5_IJNSX_IS1N_SC_EENSX_INS5_IJSH_SB_EEENS5_IJSC_SF_EEEEEEEESJ_SK_SJ_SK_NS1I_6fusion15FusionCallbacksIS1M_NS1U_17LinearCombinationISJ_fSJ_fLNS_15FloatRoundStyleE2EEES1O_S1T_JEEENS4_5SM1004TMEM4LOAD26SM100_TMEM_LOAD_32dp32b32xENS4_13SM90_TMA_LOADES1F_NS4_39AutoVectorizingCopyWithAssumedAlignmentILi128EEENS4_14SM90_TMA_STOREES1F_S26_S26_EEEvvEEEEvNT_6ParamsE) ;  /* 0xffffff5802487950 */ /* 0x000fea0003c3ffff */
        .weak           $__internal_2_$__cuda_sm10x_tcgen05_guardrail_trap_unallocated_columns_being_dealloced
        .type           $__internal_2_$__cuda_sm10x_tcgen05_guardrail_trap_unallocated_columns_being_dealloced,@function
        .size           $__internal_2_$__cuda_sm10x_tcgen05_guardrail_trap_unallocated_columns_being_dealloced,(.L_x_194 - $__internal_2_$__cuda_sm10x_tcgen05_guardrail_trap_unallocated_columns_being_dealloced)
$__internal_2_$__cuda_sm10x_tcgen05_guardrail_trap_unallocated_columns_being_dealloced:
[----:B------:R-:W-:Y:S05]  /*a6e0*/  BPT.TRAP 0x1 ;  /* 0x000000040000795c */ /* 0x000fea0000300000 */
[----:B------:R-:W-:-:S04]  /*a6f0*/  HFMA2 R3, -RZ, RZ, 0, 0 ;  /* 0x00000000ff037431 */ /* 0x000fc800000001ff */
[----:B------:R-:W-:Y:S05]  /*a700*/  RET.REL.NODEC R2 `(_ZN7cutlass13device_kernelINS_4gemm6kernel13GemmUniversalIN4cute5tupleIJiiiiEEENS1_10collective13CollectiveMmaINS1_35MainloopSm100TmaUmmaWarpSpecializedILi5ELi2ELi4ENS5_IJNS4_1CILi2EEENSA_ILi1EEESC_EEEEENS5_IJNSA_ILi128EEENSA_ILi256EEENSA_ILi32EEEEEENS_12float_e5m2_tENS5_IJlSC_lEEESJ_SK_NS4_8TiledMMAINS4_8MMA_AtomIJNS4_10MMA_TraitsINS4_25SM100_MMA_F8F6F4_2x1SM_SSEJSJ_SJ_fSF_SG_NS4_17integral_constantINS4_4UMMA5MajorELSR_0EEESS_NSP_INSQ_7ScaleInELST_0EEESU_EEEEEENS4_6LayoutINS5_IJSC_SC_SC_EEENS5_IJNSA_ILi0EEESZ_SZ_EEEEENS5_IJNS4_10UnderscoreES12_S12_EEEEENS4_18SM100_TMA_2SM_LOADENS4_14ComposedLayoutINS4_7SwizzleILi1ELi4ELi3EEENS4_18smem_ptr_flag_bitsILi8EEENSX_INS5_IJNSA_ILi8EEESH_EEENS5_IJSH_SC_EEEEEEEvNS4_8identityES15_S1F_vS1G_EENS_8epilogue10collective18CollectiveEpilogueINS1I_23Sm100TmaWarpSpecializedILi4ELi2ELi32ELb0ELb0EEEJNS5_IJNSA_ILi64EEESG_SH_EEENS5_IJNSX_IS1N_SC_EENSX_INS5_IJSH_SB_EEENS5_IJSC_SF_EEEEEEEESJ_SK_SJ_SK_NS1I_6fusion15FusionCallbacksIS1M_NS1U_17LinearCombinationISJ_fSJ_fLNS_15FloatRoundStyleE2EEES1O_S1T_JEEENS4_5SM1004TMEM4LOAD26SM100_TMEM_LOAD_32dp32b32xENS4_13SM90_TMA_LOADES1F_NS4_39AutoVectorizingCopyWithAssumedAlignmentILi128EEENS4_14SM90_TMA_STOREES1F_S26_S26_EEEvvEEEEvNT_6ParamsE) ;  /* 0xffffff58023c7950 */ /* 0x000fea0003c3ffff */
.L_x_193:
[----:B------:R-:W-:-:S00]  /*a710*/  BRA `(.L_x_193) ;  /* 0xfffffffc00fc7947 */ /* 0x000fc0000383ffff */
[----:B------:R-:W-:-:S00]  /*a720*/  NOP ;  /* 0x0000000000007918 */ /* 0x000fc00000000000 */
        /* <DEDUP_REMOVED lines=13> */
.L_x_194:


//--------------------- .nv.global.init           --------------------------
	.section	.nv.global.init,"aw",@progbits
.nv.global.init:
	.type		$str$27,@object
	.size		$str$27,($str$28 - $str$27)
$str$27:
        /*0000*/ 	.byte	0x28, 0x61, 0x64, 0x64, 0x72, 0x65, 0x73, 0x73, 0x20, 0x26, 0x20, 0x6d, 0x61, 0x73, 0x6b, 0x29
        /*0010*/ 	.byte	0x20, 0x3d, 0x3d, 0x20, 0x30, 0x00
	.type		$str$28,@object
	.size		$str$28,($str$26 - $str$28)
$str$28:
        /*0016*/ 	.byte	0x2f, 0x74, 0x6d, 0x70, 0x2f, 0x63, 0x75, 0x74, 0x6c, 0x61, 0x73, 0x73, 0x5f, 0x73, 0x77, 0x65
        /*0026*/ 	.byte	0x65, 0x70, 0x5f, 0x73, 0x72, 0x63, 0x2f, 0x69, 0x6e, 0x63, 0x6c, 0x75, 0x64, 0x65, 0x2f, 0x63
        /*0036*/ 	.byte	0x75, 0x74, 0x65, 0x2f, 0x70, 0x6f, 0x69, 0x6e, 0x74, 0x65, 0x72, 0x5f, 0x66, 0x6c, 0x61, 0x67
        /*0046*/ 	.byte	0x67, 0x65, 0x64, 0x2e, 0x68, 0x70, 0x70, 0x00
	.type		$str$26,@object
	.size		$str$26,($str$25 - $str$26)
$str$26:
        /*004e*/ 	.byte	0x2f, 0x74, 0x6d, 0x70, 0x2f, 0x63, 0x75, 0x74, 0x6c, 0x61, 0x73, 0x73, 0x5f, 0x73, 0x77, 0x65
        /*005e*/ 	.byte	0x65, 0x70, 0x5f, 0x73, 0x72, 0x63, 0x2f, 0x69, 0x6e, 0x63, 0x6c, 0x75, 0x64, 0x65, 0x2f, 0x63
        /*006e*/ 	.byte	0x75, 0x74, 0x65, 0x2f, 0x61, 0x74, 0x6f, 0x6d, 0x2f, 0x63, 0x6f, 0x70, 0x79, 0x5f, 0x74, 0x72
        /*007e*/ 	.byte	0x61, 0x69, 0x74, 0x73, 0x5f, 0x73, 0x6d, 0x31, 0x30, 0x30, 0x2e, 0x68, 0x70, 0x70, 0x00
	.type		$str$25,@object
	.size		$str$25,(__unnamed_1 - $str$25)
$str$25:
        /*008d*/ 	.byte	0x28, 0x28, 0x75, 0x69, 0x6e, 0x74, 0x33, 0x32, 0x5f, 0x74, 0x28, 0x74, 0x68, 0x72, 0x65, 0x61
        /*009d*/ 	.byte	0x64, 0x49, 0x64, 0x78, 0x2e, 0x78, 0x29, 0x20, 0x2f, 0x20, 0x33, 0x32, 0x29, 0x20, 0x25, 0x20
        /*00ad*/ 	.byte	0x34, 0x29, 0x20, 0x3d, 0x3d, 0x20, 0x28, 0x28, 0x28, 0x74, 0x6d, 0x65, 0x6d, 0x5f, 0x61, 0x64
        /*00bd*/ 	.byte	0x64, 0x72, 0x20, 0x3e, 0x3e, 0x20, 0x31, 0x36, 0x29, 0x20, 0x2f, 0x20, 0x33, 0x32, 0x29, 0x20
        /*00cd*/ 	.byte	0x25, 0x20, 0x34, 0x29, 0x00
	.type		__unnamed_1,@object
	.size		__unnamed_1,(__unnamed_2 - __unnamed_1)
__unnamed_1:
        /*00d2*/ 	.byte	0x61, 0x75, 0x74, 0x6f, 0x20, 0x63, 0x75, 0x74, 0x65, 0x3a, 0x3a, 0x61, 0x73, 0x5f, 0x70, 0x6f
        /* <DEDUP_REMOVED lines=24> */
        /*0262*/ 	.byte	0x3a, 0x3a, 0x43, 0x3c, 0x34, 0x30, 0x39, 0x36, 0x3e, 0x3e, 0x3e, 0x3e, 0x5d, 0x00
	.type		__unnamed_2,@object
	.size		__unnamed_2,(__unnamed_3 - __unnamed_2)
__unnamed_2:
        /* <DEDUP_REMOVED lines=26> */
	.type		__unnamed_3,@object
	.size		__unnamed_3,(.L_3 - __unnamed_3)
__unnamed_3:
        /* <DEDUP_REMOVED lines=40> */
        /*068e*/ 	.byte	0x74, 0x65, 0x3a, 0x3a, 0x43, 0x3c, 0x30, 0x3e, 0x3e, 0x3e, 0x3e, 0x5d, 0x00
.L_3:


//--------------------- .nv.shared._ZN7cutlass13device_kernelINS_4gemm6kernel13GemmUniversalIN4cute5tupleIJiiiiEEENS1_10collective13CollectiveMmaINS1_35MainloopSm100TmaUmmaWarpSpecializedILi5ELi2ELi4ENS5_IJNS4_1CILi2EEENSA_ILi1EEESC_EEEEENS5_IJNSA_ILi128EEENSA_ILi256EEENSA_ILi32EEEEEENS_12float_e5m2_tENS5_IJlSC_lEEESJ_SK_NS4_8TiledMMAINS4_8MMA_AtomIJNS4_10MMA_TraitsINS4_25SM100_MMA_F8F6F4_2x1SM_SSEJSJ_SJ_fSF_SG_NS4_17integral_constantINS4_4UMMA5MajorELSR_0EEESS_NSP_INSQ_7ScaleInELST_0EEESU_EEEEEENS4_6LayoutINS5_IJSC_SC_SC_EEENS5_IJNSA_ILi0EEESZ_SZ_EEEEENS5_IJNS4_10UnderscoreES12_S12_EEEEENS4_18SM100_TMA_2SM_LOADENS4_14ComposedLayoutINS4_7SwizzleILi1ELi4ELi3EEENS4_18smem_ptr_flag_bitsILi8EEENSX_INS5_IJNSA_ILi8EEESH_EEENS5_IJSH_SC_EEEEEEEvNS4_8identityES15_S1F_vS1G_EENS_8epilogue10collective18CollectiveEpilogueINS1I_23Sm100TmaWarpSpecializedILi4ELi2ELi32ELb0ELb0EEEJNS5_IJNSA_ILi64EEESG_SH_EEENS5_IJNSX_IS1N_SC_EENSX_INS5_IJSH_SB_EEENS5_IJSC_SF_EEEEEEEESJ_SK_SJ_SK_NS1I_6fusion15FusionCallbacksIS1M_NS1U_17LinearCombinationISJ_fSJ_fLNS_15FloatRoundStyleE2EEES1O_S1T_JEEENS4_5SM1004TMEM4LOAD26SM100_TMEM_LOAD_32dp32b32xENS4_13SM90_TMA_LOADES1F_NS4_39AutoVectorizingCopyWithAssumedAlignmentILi128EEENS4_14SM90_TMA_STOREES1F_S26_S26_EEEvvEEEEvNT_6ParamsE --------------------------
	.section	.nv.shared._ZN7cutlass13device_kernelINS_4gemm6kernel13GemmUniversalIN4cute5tupleIJiiiiEEENS1_10collective13CollectiveMmaINS1_35MainloopSm100TmaUmmaWarpSpecializedILi5ELi2ELi4ENS5_IJNS4_1CILi2EEENSA_ILi1EEESC_EEEEENS5_IJNSA_ILi128EEENSA_ILi256EEENSA_ILi32EEEEEENS_12float_e5m2_tENS5_IJlSC_lEEESJ_SK_NS4_8TiledMMAINS4_8MMA_AtomIJNS4_10MMA_TraitsINS4_25SM100_MMA_F8F6F4_2x1SM_SSEJSJ_SJ_fSF_SG_NS4_17integral_constantINS4_4UMMA5MajorELSR_0EEESS_NSP_INSQ_7ScaleInELST_0EEESU_EEEEEENS4_6LayoutINS5_IJSC_SC_SC_EEENS5_IJNSA_ILi0EEESZ_SZ_EEEEENS5_IJNS4_10UnderscoreES12_S12_EEEEENS4_18SM100_TMA_2SM_LOADENS4_14ComposedLayoutINS4_7SwizzleILi1ELi4ELi3EEENS4_18smem_ptr_flag_bitsILi8EEENSX_INS5_IJNSA_ILi8EEESH_EEENS5_IJSH_SC_EEEEEEEvNS4_8identityES15_S1F_vS1G_EENS_8epilogue10collective18CollectiveEpilogueINS1I_23Sm100TmaWarpSpecializedILi4ELi2ELi32ELb0ELb0EEEJNS5_IJNSA_ILi64EEESG_SH_EEENS5_IJNSX_IS1N_SC_EENSX_INS5_IJSH_SB_EEENS5_IJSC_SF_EEEEEEEESJ_SK_SJ_SK_NS1I_6fusion15FusionCallbacksIS1M_NS1U_17LinearCombinationISJ_fSJ_fLNS_15FloatRoundStyleE2EEES1O_S1T_JEEENS4_5SM1004TMEM4LOAD26SM100_TMEM_LOAD_32dp32b32xENS4_13SM90_TMA_LOADES1F_NS4_39AutoVectorizingCopyWithAssumedAlignmentILi128EEENS4_14SM90_TMA_STOREES1F_S26_S26_EEEvvEEEEvNT_6ParamsE,"aw",@nobits
	.sectionflags	@""
	.align	16
	.zero		1024


//--------------------- .nv.shared.reserved.0     --------------------------
	.section	.nv.shared.reserved.0,"aw",@nobits
	.weak		__nv_reservedSMEM_offset_0_alias
	.size		__nv_reservedSMEM_offset_0_alias, 0, 64
	.other		__nv_reservedSMEM_offset_0_alias,@"STO_CUDA_RESERVED_SHARED STV_DEFAULT"
__nv_reservedSMEM_offset_0_alias:
	.zero		0
.nv.shared.reserved.0:
	.zero		64
	.weak		__nv_reservedSMEM_tcgen05_partition
	.type		__nv_reservedSMEM_tcgen05_partition,@object
	.size		__nv_reservedSMEM_tcgen05_partition,(.L_0 - __nv_reservedSMEM_tcgen05_partition)
__nv_reservedSMEM_tcgen05_partition:
	.zero		32
.L_0:


//--------------------- .nv.global                --------------------------
	.section	.nv.global,"aw",@nobits
.nv.global:
	.type		_ZN40_INTERNAL_f5a4d1fb_4_k_cu_564fbb2f_106524cute1_E,@object
	.size		_ZN40_INTERNAL_f5a4d1fb_4_k_cu_564fbb2f_106524cute1_E,(_ZN40_INTERNAL_f5a4d1fb_4_k_cu_564fbb2f_106524cuda3std3__45__cpo6cbeginE - _ZN40_INTERNAL_f5a4d1fb_4_k_cu_564fbb2f_106524cute1_E)
_ZN40_INTERNAL_f5a4d1fb_4_k_cu_564fbb2f_106524cute1_E:
	.zero		1
	.type		_ZN40_INTERNAL_f5a4d1fb_4_k_cu_564fbb2f_106524cuda3std3__45__cpo6cbeginE,@object
	.size		_ZN40_INTERNAL_f5a4d1fb_4_k_cu_564fbb2f_106524cuda3std3__45__cpo6cbeginE,(_ZN40_INTERNAL_f5a4d1fb_4_k_cu_564fbb2f_106524cuda3std3__48in_placeE - _ZN40_INTERNAL_f5a4d1fb_4_k_cu_564fbb2f_106524cuda3std3__45__cpo6cbeginE)
_ZN40_INTERNAL_f5a4d1fb_4_k_cu_564fbb2f_106524cuda3std3__45__cpo6cbeginE:
	.zero		1
	.type		_ZN40_INTERNAL_f5a4d1fb_4_k_cu_564fbb2f_106524cuda3std3__48in_placeE,@object
	.size		_ZN40_INTERNAL_f5a4d1fb_4_k_cu_564fbb2f_106524cuda3std3__48in_placeE,(_ZN40_INTERNAL_f5a4d1fb_4_k_cu_564fbb2f_106524cuda3std6ranges3__45__cpo9iter_moveE - _ZN40_INTERNAL_f5a4d1fb_4_k_cu_564fbb2f_106524cuda3std3__48in_placeE)
_ZN40_INTERNAL_f5a4d1fb_4_k_cu_564fbb2f_106524cuda3std3__48in_placeE:
	.zero		1
	.type		_ZN40_INTERNAL_f5a4d1fb_4_k_cu_564fbb2f_106524cuda3std6ranges3__45__cpo9iter_moveE,@object
	.size		_ZN40_INTERNAL_f5a4d1fb_4_k_cu_564fbb2f_106524cuda3std6ranges3__45__cpo9iter_moveE,(_ZN40_INTERNAL_f5a4d1fb_4_k_cu_564fbb2f_106524cuda3std3__45__cpo5beginE - _ZN40_INTERNAL_f5a4d1fb_4_k_cu_564fbb2f_106524cuda3std6ranges3__45__cpo9iter_moveE)
_ZN40_INTERNAL_f5a4d1fb_4_k_cu_564fbb2f_106524cuda3std6ranges3__45__cpo9iter_moveE:
	.zero		1
	.type		_ZN40_INTERNAL_f5a4d1fb_4_k_cu_564fbb2f_106524cuda3std3__45__cpo5beginE,@object
	.size		_ZN40_INTERNAL_f5a4d1fb_4_k_cu_564fbb2f_106524cuda3std3__45__cpo5beginE,(_ZN40_INTERNAL_f5a4d1fb_4_k_cu_564fbb2f_106524cuda3std3__442_GLOBAL__N__f5a4d1fb_4_k_cu_564fbb2f_106526ignoreE - _ZN40_INTERNAL_f5a4d1fb_4_k_cu_564fbb2f_106524cuda3std3__45__cpo5beginE)
_ZN40_INTERNAL_f5a4d1fb_4_k_cu_564fbb2f_106524cuda3std3__45__cpo5beginE:
	.zero		1
	.type		_ZN40_INTERNAL_f5a4d1fb_4_k_cu_564fbb2f_106524cuda3std3__442_GLOBAL__N__f5a4d1fb_4_k_cu_564fbb2f_106526ignoreE,@object
	.size		_ZN40_INTERNAL_f5a4d1fb_4_k_cu_564fbb2f_106524cuda3std3__442_GLOBAL__N__f5a4d1fb_4_k_cu_564fbb2f_106526ignoreE,(_ZN40_INTERNAL_f5a4d1fb_4_k_cu_564fbb2f_106524cute7productE - _ZN40_INTERNAL_f5a4d1fb_4_k_cu_564fbb2f_106524cuda3std3__442_GLOBAL__N__f5a4d1fb_4_k_cu_564fbb2f_106526ignoreE)
_ZN40_INTERNAL_f5a4d1fb_4_k_cu_564fbb2f_106524cuda3std3__442_GLOBAL__N__f5a4d1fb_4_k_cu_564fbb2f_106526ignoreE:
	.zero		1
	.type		_ZN40_INTERNAL_f5a4d1fb_4_k_cu_564fbb2f_106524cute7productE,@object
	.size		_ZN40_INTERNAL_f5a4d1fb_4_k_cu_564fbb2f_106524cute7productE,(_ZN40_INTERNAL_f5a4d1fb_4_k_cu_564fbb2f_106524cuda3std3__45__cpo3endE - _ZN40_INTERNAL_f5a4d1fb_4_k_cu_564fbb2f_106524cute7productE)
_ZN40_INTERNAL_f5a4d1fb_4_k_cu_564fbb2f_106524cute7productE:
	.zero		1
	.type		_ZN40_INTERNAL_f5a4d1fb_4_k_cu_564fbb2f_106524cuda3std3__45__cpo3endE,@object
	.size		_ZN40_INTERNAL_f5a4d1fb_4_k_cu_564fbb2f_106524cuda3std3__45__cpo3endE,(_ZN40_INTERNAL_f5a4d1fb_4_k_cu_564fbb2f_106524cuda3std3__419piecewise_constructE - _ZN40_INTERNAL_f5a4d1fb_4_k_cu_564fbb2f_106524cuda3std3__45__cpo3endE)
_ZN40_INTERNAL_f5a4d1fb_4_k_cu_564fbb2f_106524cuda3std3__45__cpo3endE:
	.zero		1
	.type		_ZN40_INTERNAL_f5a4d1fb_4_k_cu_564fbb2f_106524cuda3std3__419piecewise_constructE,@object
	.size		_ZN40_INTERNAL_f5a4d1fb_4_k_cu_564fbb2f_106524cuda3std3__419piecewise_constructE,(_ZN40_INTERNAL_f5a4d1fb_4_k_cu_564fbb2f_106524cuda3std3__45__cpo4cendE - _ZN40_INTERNAL_f5a4d1fb_4_k_cu_564fbb2f_106524cuda3std3__419piecewise_constructE)
_ZN40_INTERNAL_f5a4d1fb_4_k_cu_564fbb2f_106524cuda3std3__419piecewise_constructE:
	.zero		1
	.type		_ZN40_INTERNAL_f5a4d1fb_4_k_cu_564fbb2f_106524cuda3std3__45__cpo4cendE,@object
	.size		_ZN40_INTERNAL_f5a4d1fb_4_k_cu_564fbb2f_106524cuda3std3__45__cpo4cendE,(_ZN40_INTERNAL_f5a4d1fb_4_k_cu_564fbb2f_106524cuda3std6ranges3__45__cpo4swapE - _ZN40_INTERNAL_f5a4d1fb_4_k_cu_564fbb2f_106524cuda3std3__45__cpo4cendE)
_ZN40_INTERNAL_f5a4d1fb_4_k_cu_564fbb2f_106524cuda3std3__45__cpo4cendE:
	.zero		1
	.type		_ZN40_INTERNAL_f5a4d1fb_4_k_cu_564fbb2f_106524cuda3std6ranges3__45__cpo4swapE,@object
	.size		_ZN40_INTERNAL_f5a4d1fb_4_k_cu_564fbb2f_106524cuda3std6ranges3__45__cpo4swapE,(.L_11 - _ZN40_INTERNAL_f5a4d1fb_4_k_cu_564fbb2f_106524cuda3std6ranges3__45__cpo4swapE)
_ZN40_INTERNAL_f5a4d1fb_4_k_cu_564fbb2f_106524cuda3std6ranges3__45__cpo4swapE:
	.zero		1
.L_11:


//--------------------- .nv.constant0._ZN7cutlass13device_kernelINS_4gemm6kernel13GemmUniversalIN4cute5tupleIJiiiiEEENS1_10collective13CollectiveMmaINS1_35MainloopSm100TmaUmmaWarpSpecializedILi5ELi2ELi4ENS5_IJNS4_1CILi2EEENSA_ILi1EEESC_EEEEENS5_IJNSA_ILi128EEENSA_ILi256EEENSA_ILi32EEEEEENS_12float_e5m2_tENS5_IJlSC_lEEESJ_SK_NS4_8TiledMMAINS4_8MMA_AtomIJNS4_10MMA_TraitsINS4_25SM100_MMA_F8F6F4_2x1SM_SSEJSJ_SJ_fSF_SG_NS4_17integral_constantINS4_4UMMA5MajorELSR_0EEESS_NSP_INSQ_7ScaleInELST_0EEESU_EEEEEENS4_6LayoutINS5_IJSC_SC_SC_EEENS5_IJNSA_ILi0EEESZ_SZ_EEEEENS5_IJNS4_10UnderscoreES12_S12_EEEEENS4_18SM100_TMA_2SM_LOADENS4_14ComposedLayoutINS4_7SwizzleILi1ELi4ELi3EEENS4_18smem_ptr_flag_bitsILi8EEENSX_INS5_IJNSA_ILi8EEESH_EEENS5_IJSH_SC_EEEEEEEvNS4_8identityES15_S1F_vS1G_EENS_8epilogue10collective18CollectiveEpilogueINS1I_23Sm100TmaWarpSpecializedILi4ELi2ELi32ELb0ELb0EEEJNS5_IJNSA_ILi64EEESG_SH_EEENS5_IJNSX_IS1N_SC_EENSX_INS5_IJSH_SB_EEENS5_IJSC_SF_EEEEEEEESJ_SK_SJ_SK_NS1I_6fusion15FusionCallbacksIS1M_NS1U_17LinearCombinationISJ_fSJ_fLNS_15FloatRoundStyleE2EEES1O_S1T_JEEENS4_5SM1004TMEM4LOAD26SM100_TMEM_LOAD_32dp32b32xENS4_13SM90_TMA_LOADES1F_NS4_39AutoVectorizingCopyWithAssumedAlignmentILi128EEENS4_14SM90_TMA_STOREES1F_S26_S26_EEEvvEEEEvNT_6ParamsE --------------------------
	.section	.nv.constant0._ZN7cutlass13device_kernelINS_4gemm6kernel13GemmUniversalIN4cute5tupleIJiiiiEEENS1_10collective13CollectiveMmaINS1_35MainloopSm100TmaUmmaWarpSpecializedILi5ELi2ELi4ENS5_IJNS4_1CILi2EEENSA_ILi1EEESC_EEEEENS5_IJNSA_ILi128EEENSA_ILi256EEENSA_ILi32EEEEEENS_12float_e5m2_tENS5_IJlSC_lEEESJ_SK_NS4_8TiledMMAINS4_8MMA_AtomIJNS4_10MMA_TraitsINS4_25SM100_MMA_F8F6F4_2x1SM_SSEJSJ_SJ_fSF_SG_NS4_17integral_constantINS4_4UMMA5MajorELSR_0EEESS_NSP_INSQ_7ScaleInELST_0EEESU_EEEEEENS4_6LayoutINS5_IJSC_SC_SC_EEENS5_IJNSA_ILi0EEESZ_SZ_EEEEENS5_IJNS4_10UnderscoreES12_S12_EEEEENS4_18SM100_TMA_2SM_LOADENS4_14ComposedLayoutINS4_7SwizzleILi1ELi4ELi3EEENS4_18smem_ptr_flag_bitsILi8EEENSX_INS5_IJNSA_ILi8EEESH_EEENS5_IJSH_SC_EEEEEEEvNS4_8identityES15_S1F_vS1G_EENS_8epilogue10collective18CollectiveEpilogueINS1I_23Sm100TmaWarpSpecializedILi4ELi2ELi32ELb0ELb0EEEJNS5_IJNSA_ILi64EEESG_SH_EEENS5_IJNSX_IS1N_SC_EENSX_INS5_IJSH_SB_EEENS5_IJSC_SF_EEEEEEEESJ_SK_SJ_SK_NS1I_6fusion15FusionCallbacksIS1M_NS1U_17LinearCombinationISJ_fSJ_fLNS_15FloatRoundStyleE2EEES1O_S1T_JEEENS4_5SM1004TMEM4LOAD26SM100_TMEM_LOAD_32dp32b32xENS4_13SM90_TMA_LOADES1F_NS4_39AutoVectorizingCopyWithAssumedAlignmentILi128EEENS4_14SM90_TMA_STOREES1F_S26_S26_EEEvvEEEEvNT_6ParamsE,"a",@progbits
	.sectionflags	@""
	.align	4
.nv.constant0._ZN7cutlass13device_kernelINS_4gemm6kernel13GemmUniversalIN4cute5tupleIJiiiiEEENS1_10collective13CollectiveMmaINS1_35MainloopSm100TmaUmmaWarpSpecializedILi5ELi2ELi4ENS5_IJNS4_1CILi2EEENSA_ILi1EEESC_EEEEENS5_IJNSA_ILi128EEENSA_ILi256EEENSA_ILi32EEEEEENS_12float_e5m2_tENS5_IJlSC_lEEESJ_SK_NS4_8TiledMMAINS4_8MMA_AtomIJNS4_10MMA_TraitsINS4_25SM100_MMA_F8F6F4_2x1SM_SSEJSJ_SJ_fSF_SG_NS4_17integral_constantINS4_4UMMA5MajorELSR_0EEESS_NSP_INSQ_7ScaleInELST_0EEESU_EEEEEENS4_6LayoutINS5_IJSC_SC_SC_EEENS5_IJNSA_ILi0EEESZ_SZ_EEEEENS5_IJNS4_10UnderscoreES12_S12_EEEEENS4_18SM100_TMA_2SM_LOADENS4_14ComposedLayoutINS4_7SwizzleILi1ELi4ELi3EEENS4_18smem_ptr_flag_bitsILi8EEENSX_INS5_IJNSA_ILi8EEESH_EEENS5_IJSH_SC_EEEEEEEvNS4_8identityES15_S1F_vS1G_EENS_8epilogue10collective18CollectiveEpilogueINS1I_23Sm100TmaWarpSpecializedILi4ELi2ELi32ELb0ELb0EEEJNS5_IJNSA_ILi64EEESG_SH_EEENS5_IJNSX_IS1N_SC_EENSX_INS5_IJSH_SB_EEENS5_IJSC_SF_EEEEEEEESJ_SK_SJ_SK_NS1I_6fusion15FusionCallbacksIS1M_NS1U_17LinearCombinationISJ_fSJ_fLNS_15FloatRoundStyleE2EEES1O_S1T_JEEENS4_5SM1004TMEM4LOAD26SM100_TMEM_LOAD_32dp32b32xENS4_13SM90_TMA_LOADES1F_NS4_39AutoVectorizingCopyWithAssumedAlignmentILi128EEENS4_14SM90_TMA_STOREES1F_S26_S26_EEEvvEEEEvNT_6ParamsE:
	.zero		2944


//--------------------- SYMBOLS --------------------------

	.type		.nv.reservedSmem.offset0,@object
	.size		.nv.reservedSmem.offset0,0x4
	.type		.nv.reservedSmem.cap,@object
	.size		.nv.reservedSmem.cap,0x4
	.type		__assertfail,@function
